//
// Generated by NVIDIA NVVM Compiler
//
// Compiler Build ID: CL-36424714
// Cuda compilation tools, release 13.0, V13.0.88
// Based on NVVM 20.0.0
//

.version 9.0
.target sm_100
.address_size 64

	// .globl	_Z10semearCudaP17curandStateXORWOWi
.global .align 4 .b8 precalc_xorwow_matrix[102400];
.global .align 4 .b8 precalc_xorwow_offset_matrix[102400];
.global .align 4 .b8 mrg32k3aM1[2304];
.global .align 4 .b8 mrg32k3aM2[2304];
.global .align 4 .b8 mrg32k3aM1SubSeq[2016];
.global .align 4 .b8 mrg32k3aM2SubSeq[2016];
.global .align 4 .b8 mrg32k3aM1Seq[2304];
.global .align 4 .b8 mrg32k3aM2Seq[2304];
.const .align 8 .b8 __cr_lgamma_table[72];

.visible .entry _Z10semearCudaP17curandStateXORWOWi(
	.param .u64 .ptr .align 1 _Z10semearCudaP17curandStateXORWOWi_param_0,
	.param .u32 _Z10semearCudaP17curandStateXORWOWi_param_1
)
{
	.reg .pred 	%p<2>;
	.reg .b32 	%r<18>;
	.reg .b64 	%rd<6>;

	ld.param.u64 	%rd1, [_Z10semearCudaP17curandStateXORWOWi_param_0];
	ld.param.u32 	%r1, [_Z10semearCudaP17curandStateXORWOWi_param_1];
	cvta.to.global.u64 	%rd2, %rd1;
	mov.u32 	%r2, %tid.x;
	mov.u32 	%r3, %ctaid.x;
	mov.u32 	%r4, %ntid.x;
	mad.lo.s32 	%r5, %r3, %r4, %r2;
	add.s32 	%r6, %r1, %r5;
	mul.wide.s32 	%rd3, %r5, 48;
	add.s64 	%rd4, %rd2, %rd3;
	xor.b32  	%r7, %r6, -1429050551;
	mul.lo.s32 	%r8, %r7, 1099087573;
	setp.gt.s32 	%p1, %r6, -1;
	selp.b32 	%r9, -644748465, -1947113066, %p1;
	add.s32 	%r10, %r9, %r8;
	add.s32 	%r11, %r10, 6615241;
	add.s32 	%r12, %r8, 123456789;
	st.global.v2.u32 	[%rd4], {%r11, %r12};
	xor.b32  	%r13, %r8, 362436069;
	add.s32 	%r14, %r9, 521288629;
	st.global.v2.u32 	[%rd4+8], {%r13, %r14};
	xor.b32  	%r15, %r9, 88675123;
	add.s32 	%r16, %r8, 5783321;
	st.global.v2.u32 	[%rd4+16], {%r15, %r16};
	mov.b32 	%r17, 0;
	st.global.v2.u32 	[%rd4+24], {%r17, %r17};
	st.global.u32 	[%rd4+32], %r17;
	mov.b64 	%rd5, 0;
	st.global.u64 	[%rd4+40], %rd5;
	ret;

}
	// .globl	_Z12processoCudaP13palavraStructjP17curandStateXORWOWPj
.visible .entry _Z12processoCudaP13palavraStructjP17curandStateXORWOWPj(
	.param .u64 .ptr .align 1 _Z12processoCudaP13palavraStructjP17curandStateXORWOWPj_param_0,
	.param .u32 _Z12processoCudaP13palavraStructjP17curandStateXORWOWPj_param_1,
	.param .u64 .ptr .align 1 _Z12processoCudaP13palavraStructjP17curandStateXORWOWPj_param_2,
	.param .u64 .ptr .align 1 _Z12processoCudaP13palavraStructjP17curandStateXORWOWPj_param_3
)
{
	.reg .pred 	%p<36>;
	.reg .b16 	%rs<84>;
	.reg .b32 	%r<380>;
	.reg .b64 	%rd<35>;

	ld.param.u64 	%rd10, [_Z12processoCudaP13palavraStructjP17curandStateXORWOWPj_param_0];
	ld.param.u32 	%r43, [_Z12processoCudaP13palavraStructjP17curandStateXORWOWPj_param_1];
	ld.param.u64 	%rd11, [_Z12processoCudaP13palavraStructjP17curandStateXORWOWPj_param_2];
	ld.param.u64 	%rd9, [_Z12processoCudaP13palavraStructjP17curandStateXORWOWPj_param_3];
	cvta.to.global.u64 	%rd1, %rd9;
	cvta.to.global.u64 	%rd2, %rd10;
	cvta.to.global.u64 	%rd12, %rd11;
	mov.u32 	%r45, %tid.x;
	mov.u32 	%r46, %ctaid.x;
	mov.u32 	%r47, %ntid.x;
	mad.lo.s32 	%r48, %r46, %r47, %r45;
	mul.wide.s32 	%rd13, %r48, 48;
	add.s64 	%rd3, %rd12, %rd13;
	add.s32 	%r376, %r43, -1;
	add.s32 	%r2, %r43, 1;
	ld.global.v2.u32 	{%r49, %r50}, [%rd3];
	ld.global.v2.u32 	{%r51, %r52}, [%rd3+8];
	ld.global.v2.u32 	{%r53, %r54}, [%rd3+16];
	shr.u32 	%r55, %r50, 2;
	xor.b32  	%r56, %r55, %r50;
	shl.b32 	%r57, %r54, 4;
	shl.b32 	%r58, %r56, 1;
	xor.b32  	%r59, %r57, %r58;
	xor.b32  	%r60, %r59, %r54;
	xor.b32  	%r61, %r60, %r56;
	add.s32 	%r62, %r49, %r61;
	add.s32 	%r63, %r62, 362437;
	mul.hi.u32 	%r64, %r63, 1321528399;
	shr.u32 	%r65, %r64, 3;
	mul.lo.s32 	%r66, %r65, 26;
	sub.s32 	%r67, %r63, %r66;
	cvt.u16.u32 	%rs41, %r67;
	add.s16 	%rs1, %rs41, 97;
	shr.u32 	%r68, %r51, 2;
	xor.b32  	%r69, %r68, %r51;
	shl.b32 	%r70, %r61, 4;
	shl.b32 	%r71, %r69, 1;
	xor.b32  	%r72, %r70, %r71;
	xor.b32  	%r73, %r72, %r61;
	xor.b32  	%r74, %r73, %r69;
	add.s32 	%r75, %r49, 724874;
	st.global.v2.u32 	[%rd3], {%r75, %r52};
	st.global.v2.u32 	[%rd3+8], {%r53, %r54};
	st.global.v2.u32 	[%rd3+16], {%r61, %r74};
	mov.b32 	%r361, 0;
	and.b16  	%rs43, %rs1, 255;
	mov.u32 	%r360, %r376;
$L__BB1_1:
	add.s32 	%r76, %r360, %r361;
	shr.u32 	%r5, %r76, 1;
	mul.wide.u32 	%rd14, %r5, 12;
	add.s64 	%rd4, %rd2, %rd14;
	ld.global.u8 	%rs42, [%rd4];
	setp.eq.s16 	%p1, %rs43, %rs42;
	selp.b16 	%rs44, 0, %rs1, %p1;
	selp.u64 	%rd15, 1, 0, %p1;
	add.s64 	%rd16, %rd4, %rd15;
	cvt.u32.u16 	%r77, %rs44;
	and.b32  	%r78, %r77, 255;
	ld.global.s8 	%r79, [%rd16];
	sub.s32 	%r6, %r78, %r79;
	setp.gt.s32 	%p2, %r6, -1;
	@%p2 bra 	$L__BB1_3;
	add.s32 	%r360, %r5, -1;
	bra.uni 	$L__BB1_5;
$L__BB1_3:
	setp.eq.s32 	%p3, %r6, 0;
	@%p3 bra 	$L__BB1_6;
	add.s32 	%r361, %r5, 1;
$L__BB1_5:
	setp.le.u32 	%p5, %r361, %r360;
	@%p5 bra 	$L__BB1_1;
	bra.uni 	$L__BB1_8;
$L__BB1_6:
	atom.relaxed.global.cas.b32 	%r80, [%rd4+8], 0, 1;
	setp.ne.s32 	%p4, %r80, 0;
	@%p4 bra 	$L__BB1_8;
	atom.global.inc.u32 	%r81, [%rd1], %r2;
$L__BB1_8:
	ld.global.v2.u32 	{%r83, %r84}, [%rd3];
	ld.global.v2.u32 	{%r85, %r86}, [%rd3+8];
	ld.global.v2.u32 	{%r87, %r88}, [%rd3+16];
	shr.u32 	%r89, %r84, 2;
	xor.b32  	%r90, %r89, %r84;
	shl.b32 	%r91, %r88, 4;
	shl.b32 	%r92, %r90, 1;
	xor.b32  	%r93, %r91, %r92;
	xor.b32  	%r94, %r93, %r88;
	xor.b32  	%r95, %r94, %r90;
	add.s32 	%r96, %r83, %r95;
	add.s32 	%r97, %r96, 362437;
	mul.hi.u32 	%r98, %r97, 1321528399;
	shr.u32 	%r99, %r98, 3;
	mul.lo.s32 	%r100, %r99, 26;
	sub.s32 	%r101, %r97, %r100;
	cvt.u16.u32 	%rs45, %r101;
	add.s16 	%rs2, %rs45, 97;
	shr.u32 	%r102, %r85, 2;
	xor.b32  	%r103, %r102, %r85;
	shl.b32 	%r104, %r95, 4;
	shl.b32 	%r105, %r103, 1;
	xor.b32  	%r106, %r104, %r105;
	xor.b32  	%r107, %r106, %r95;
	xor.b32  	%r108, %r107, %r103;
	add.s32 	%r109, %r83, %r108;
	add.s32 	%r110, %r109, 724874;
	mul.hi.u32 	%r111, %r110, 1321528399;
	shr.u32 	%r112, %r111, 3;
	mul.lo.s32 	%r113, %r112, 26;
	sub.s32 	%r114, %r110, %r113;
	cvt.u16.u32 	%rs46, %r114;
	add.s16 	%rs3, %rs46, 97;
	shr.u32 	%r115, %r86, 2;
	xor.b32  	%r116, %r115, %r86;
	shl.b32 	%r117, %r108, 4;
	shl.b32 	%r118, %r116, 1;
	xor.b32  	%r119, %r117, %r118;
	xor.b32  	%r120, %r119, %r108;
	xor.b32  	%r121, %r120, %r116;
	add.s32 	%r122, %r83, 1087311;
	st.global.v2.u32 	[%rd3], {%r122, %r87};
	st.global.v2.u32 	[%rd3+8], {%r88, %r95};
	st.global.v2.u32 	[%rd3+16], {%r108, %r121};
	mov.b32 	%r365, 0;
	and.b16  	%rs47, %rs2, 255;
	and.b16  	%rs49, %rs3, 255;
	mov.u32 	%r364, %r376;
$L__BB1_9:
	add.s32 	%r123, %r364, %r365;
	shr.u32 	%r13, %r123, 1;
	mul.wide.u32 	%rd17, %r13, 12;
	add.s64 	%rd5, %rd2, %rd17;
	ld.global.u8 	%rs76, [%rd5];
	setp.ne.s16 	%p6, %rs47, %rs76;
	mov.u16 	%rs77, %rs2;
	@%p6 bra 	$L__BB1_11;
	ld.global.u8 	%rs48, [%rd5+1];
	setp.eq.s16 	%p7, %rs49, %rs48;
	selp.b16 	%rs77, 0, %rs3, %p7;
	selp.b64 	%rd18, 2, 1, %p7;
	add.s64 	%rd19, %rd5, %rd18;
	ld.global.u8 	%rs76, [%rd19];
$L__BB1_11:
	cvt.u32.u16 	%r124, %rs77;
	and.b32  	%r125, %r124, 255;
	cvt.u32.u16 	%r126, %rs76;
	cvt.s32.s8 	%r127, %r126;
	sub.s32 	%r14, %r125, %r127;
	setp.lt.s32 	%p8, %r14, 0;
	@%p8 bra 	$L__BB1_16;
	setp.eq.s32 	%p9, %r14, 0;
	@%p9 bra 	$L__BB1_14;
	add.s32 	%r365, %r13, 1;
	bra.uni 	$L__BB1_17;
$L__BB1_14:
	atom.relaxed.global.cas.b32 	%r128, [%rd5+8], 0, 1;
	setp.ne.s32 	%p10, %r128, 0;
	@%p10 bra 	$L__BB1_18;
	ld.param.u64 	%rd31, [_Z12processoCudaP13palavraStructjP17curandStateXORWOWPj_param_3];
	ld.param.u32 	%r356, [_Z12processoCudaP13palavraStructjP17curandStateXORWOWPj_param_1];
	cvta.to.global.u64 	%rd20, %rd31;
	add.s32 	%r129, %r356, 1;
	atom.global.inc.u32 	%r130, [%rd20], %r129;
	bra.uni 	$L__BB1_18;
$L__BB1_16:
	add.s32 	%r364, %r13, -1;
$L__BB1_17:
	setp.le.u32 	%p11, %r365, %r364;
	@%p11 bra 	$L__BB1_9;
$L__BB1_18:
	ld.global.v2.u32 	{%r132, %r133}, [%rd3];
	ld.global.v2.u32 	{%r134, %r135}, [%rd3+8];
	ld.global.v2.u32 	{%r136, %r137}, [%rd3+16];
	shr.u32 	%r138, %r133, 2;
	xor.b32  	%r139, %r138, %r133;
	shl.b32 	%r140, %r137, 4;
	shl.b32 	%r141, %r139, 1;
	xor.b32  	%r142, %r140, %r141;
	xor.b32  	%r143, %r142, %r137;
	xor.b32  	%r144, %r143, %r139;
	add.s32 	%r145, %r132, %r144;
	add.s32 	%r146, %r145, 362437;
	mul.hi.u32 	%r147, %r146, 1321528399;
	shr.u32 	%r148, %r147, 3;
	mul.lo.s32 	%r149, %r148, 26;
	sub.s32 	%r150, %r146, %r149;
	cvt.u16.u32 	%rs50, %r150;
	add.s16 	%rs9, %rs50, 97;
	shr.u32 	%r151, %r134, 2;
	xor.b32  	%r152, %r151, %r134;
	shl.b32 	%r153, %r144, 4;
	shl.b32 	%r154, %r152, 1;
	xor.b32  	%r155, %r153, %r154;
	xor.b32  	%r156, %r155, %r144;
	xor.b32  	%r157, %r156, %r152;
	add.s32 	%r158, %r132, %r157;
	add.s32 	%r159, %r158, 724874;
	mul.hi.u32 	%r160, %r159, 1321528399;
	shr.u32 	%r161, %r160, 3;
	mul.lo.s32 	%r162, %r161, 26;
	sub.s32 	%r163, %r159, %r162;
	cvt.u16.u32 	%rs51, %r163;
	add.s16 	%rs10, %rs51, 97;
	shr.u32 	%r164, %r135, 2;
	xor.b32  	%r165, %r164, %r135;
	shl.b32 	%r166, %r157, 4;
	shl.b32 	%r167, %r165, 1;
	xor.b32  	%r168, %r166, %r167;
	xor.b32  	%r169, %r168, %r157;
	xor.b32  	%r170, %r169, %r165;
	add.s32 	%r171, %r132, %r170;
	add.s32 	%r172, %r171, 1087311;
	mul.hi.u32 	%r173, %r172, 1321528399;
	shr.u32 	%r174, %r173, 3;
	mul.lo.s32 	%r175, %r174, 26;
	sub.s32 	%r176, %r172, %r175;
	cvt.u16.u32 	%rs52, %r176;
	add.s16 	%rs11, %rs52, 97;
	shr.u32 	%r177, %r136, 2;
	xor.b32  	%r178, %r177, %r136;
	shl.b32 	%r179, %r170, 4;
	shl.b32 	%r180, %r178, 1;
	xor.b32  	%r181, %r179, %r180;
	xor.b32  	%r182, %r181, %r170;
	xor.b32  	%r183, %r182, %r178;
	add.s32 	%r184, %r132, 1449748;
	st.global.v2.u32 	[%rd3], {%r184, %r137};
	st.global.v2.u32 	[%rd3+8], {%r144, %r157};
	st.global.v2.u32 	[%rd3+16], {%r170, %r183};
	mov.b32 	%r369, 0;
	and.b16  	%rs53, %rs9, 255;
	mov.u32 	%r368, %r376;
$L__BB1_19:
	add.s32 	%r185, %r368, %r369;
	shr.u32 	%r21, %r185, 1;
	mul.wide.u32 	%rd21, %r21, 12;
	add.s64 	%rd6, %rd2, %rd21;
	ld.global.u8 	%rs78, [%rd6];
	setp.ne.s16 	%p12, %rs53, %rs78;
	mov.u16 	%rs79, %rs9;
	@%p12 bra 	$L__BB1_22;
	ld.global.u8 	%rs78, [%rd6+1];
	and.b16  	%rs54, %rs10, 255;
	setp.ne.s16 	%p13, %rs54, %rs78;
	mov.u16 	%rs79, %rs10;
	@%p13 bra 	$L__BB1_22;
	ld.global.u8 	%rs55, [%rd6+2];
	and.b16  	%rs56, %rs11, 255;
	setp.eq.s16 	%p14, %rs56, %rs55;
	selp.b16 	%rs79, 0, %rs11, %p14;
	selp.b64 	%rd22, 3, 2, %p14;
	add.s64 	%rd23, %rd6, %rd22;
	ld.global.u8 	%rs78, [%rd23];
$L__BB1_22:
	cvt.u32.u16 	%r186, %rs79;
	and.b32  	%r187, %r186, 255;
	cvt.u32.u16 	%r188, %rs78;
	cvt.s32.s8 	%r189, %r188;
	sub.s32 	%r22, %r187, %r189;
	setp.lt.s32 	%p15, %r22, 0;
	@%p15 bra 	$L__BB1_27;
	setp.eq.s32 	%p16, %r22, 0;
	@%p16 bra 	$L__BB1_25;
	add.s32 	%r369, %r21, 1;
	bra.uni 	$L__BB1_28;
$L__BB1_25:
	atom.relaxed.global.cas.b32 	%r190, [%rd6+8], 0, 1;
	setp.ne.s32 	%p17, %r190, 0;
	@%p17 bra 	$L__BB1_29;
	ld.param.u64 	%rd32, [_Z12processoCudaP13palavraStructjP17curandStateXORWOWPj_param_3];
	ld.param.u32 	%r357, [_Z12processoCudaP13palavraStructjP17curandStateXORWOWPj_param_1];
	cvta.to.global.u64 	%rd24, %rd32;
	add.s32 	%r191, %r357, 1;
	atom.global.inc.u32 	%r192, [%rd24], %r191;
	bra.uni 	$L__BB1_29;
$L__BB1_27:
	add.s32 	%r368, %r21, -1;
$L__BB1_28:
	setp.le.u32 	%p18, %r369, %r368;
	@%p18 bra 	$L__BB1_19;
$L__BB1_29:
	ld.global.v2.u32 	{%r194, %r195}, [%rd3];
	ld.global.v2.u32 	{%r196, %r197}, [%rd3+8];
	ld.global.v2.u32 	{%r198, %r199}, [%rd3+16];
	shr.u32 	%r200, %r195, 2;
	xor.b32  	%r201, %r200, %r195;
	shl.b32 	%r202, %r199, 4;
	shl.b32 	%r203, %r201, 1;
	xor.b32  	%r204, %r202, %r203;
	xor.b32  	%r205, %r204, %r199;
	xor.b32  	%r206, %r205, %r201;
	add.s32 	%r207, %r194, %r206;
	add.s32 	%r208, %r207, 362437;
	mul.hi.u32 	%r209, %r208, 1321528399;
	shr.u32 	%r210, %r209, 3;
	mul.lo.s32 	%r211, %r210, 26;
	sub.s32 	%r212, %r208, %r211;
	cvt.u16.u32 	%rs57, %r212;
	add.s16 	%rs18, %rs57, 97;
	shr.u32 	%r213, %r196, 2;
	xor.b32  	%r214, %r213, %r196;
	shl.b32 	%r215, %r206, 4;
	shl.b32 	%r216, %r214, 1;
	xor.b32  	%r217, %r215, %r216;
	xor.b32  	%r218, %r217, %r206;
	xor.b32  	%r219, %r218, %r214;
	add.s32 	%r220, %r194, %r219;
	add.s32 	%r221, %r220, 724874;
	mul.hi.u32 	%r222, %r221, 1321528399;
	shr.u32 	%r223, %r222, 3;
	mul.lo.s32 	%r224, %r223, 26;
	sub.s32 	%r225, %r221, %r224;
	cvt.u16.u32 	%rs58, %r225;
	add.s16 	%rs19, %rs58, 97;
	shr.u32 	%r226, %r197, 2;
	xor.b32  	%r227, %r226, %r197;
	shl.b32 	%r228, %r219, 4;
	shl.b32 	%r229, %r227, 1;
	xor.b32  	%r230, %r228, %r229;
	xor.b32  	%r231, %r230, %r219;
	xor.b32  	%r232, %r231, %r227;
	add.s32 	%r233, %r194, %r232;
	add.s32 	%r234, %r233, 1087311;
	mul.hi.u32 	%r235, %r234, 1321528399;
	shr.u32 	%r236, %r235, 3;
	mul.lo.s32 	%r237, %r236, 26;
	sub.s32 	%r238, %r234, %r237;
	cvt.u16.u32 	%rs59, %r238;
	add.s16 	%rs20, %rs59, 97;
	shr.u32 	%r239, %r198, 2;
	xor.b32  	%r240, %r239, %r198;
	shl.b32 	%r241, %r232, 4;
	shl.b32 	%r242, %r240, 1;
	xor.b32  	%r243, %r241, %r242;
	xor.b32  	%r244, %r243, %r232;
	xor.b32  	%r245, %r244, %r240;
	add.s32 	%r246, %r194, %r245;
	add.s32 	%r247, %r246, 1449748;
	mul.hi.u32 	%r248, %r247, 1321528399;
	shr.u32 	%r249, %r248, 3;
	mul.lo.s32 	%r250, %r249, 26;
	sub.s32 	%r251, %r247, %r250;
	cvt.u16.u32 	%rs60, %r251;
	add.s16 	%rs21, %rs60, 97;
	shr.u32 	%r252, %r199, 2;
	xor.b32  	%r253, %r252, %r199;
	shl.b32 	%r254, %r245, 4;
	shl.b32 	%r255, %r253, 1;
	xor.b32  	%r256, %r254, %r255;
	xor.b32  	%r257, %r256, %r245;
	xor.b32  	%r258, %r257, %r253;
	add.s32 	%r259, %r194, 1812185;
	st.global.v2.u32 	[%rd3], {%r259, %r206};
	st.global.v2.u32 	[%rd3+8], {%r219, %r232};
	st.global.v2.u32 	[%rd3+16], {%r245, %r258};
	mov.b32 	%r373, 0;
	mov.u32 	%r372, %r376;
$L__BB1_30:
	add.s32 	%r260, %r372, %r373;
	shr.u32 	%r29, %r260, 1;
	mul.wide.u32 	%rd25, %r29, 12;
	add.s64 	%rd7, %rd2, %rd25;
	ld.global.u8 	%rs80, [%rd7];
	and.b16  	%rs61, %rs18, 255;
	setp.ne.s16 	%p19, %rs61, %rs80;
	mov.u16 	%rs81, %rs18;
	@%p19 bra 	$L__BB1_34;
	ld.global.u8 	%rs80, [%rd7+1];
	and.b16  	%rs62, %rs19, 255;
	setp.ne.s16 	%p20, %rs62, %rs80;
	mov.u16 	%rs81, %rs19;
	@%p20 bra 	$L__BB1_34;
	ld.global.u8 	%rs80, [%rd7+2];
	and.b16  	%rs63, %rs20, 255;
	setp.ne.s16 	%p21, %rs63, %rs80;
	mov.u16 	%rs81, %rs20;
	@%p21 bra 	$L__BB1_34;
	ld.global.u8 	%rs64, [%rd7+3];
	and.b16  	%rs65, %rs21, 255;
	setp.eq.s16 	%p22, %rs65, %rs64;
	selp.b16 	%rs81, 0, %rs21, %p22;
	selp.b64 	%rd26, 4, 3, %p22;
	add.s64 	%rd27, %rd7, %rd26;
	ld.global.u8 	%rs80, [%rd27];
$L__BB1_34:
	cvt.u32.u16 	%r261, %rs81;
	and.b32  	%r262, %r261, 255;
	cvt.u32.u16 	%r263, %rs80;
	cvt.s32.s8 	%r264, %r263;
	sub.s32 	%r30, %r262, %r264;
	setp.lt.s32 	%p23, %r30, 0;
	@%p23 bra 	$L__BB1_39;
	setp.eq.s32 	%p24, %r30, 0;
	@%p24 bra 	$L__BB1_37;
	add.s32 	%r373, %r29, 1;
	bra.uni 	$L__BB1_40;
$L__BB1_37:
	atom.relaxed.global.cas.b32 	%r265, [%rd7+8], 0, 1;
	setp.ne.s32 	%p25, %r265, 0;
	@%p25 bra 	$L__BB1_41;
	ld.param.u64 	%rd33, [_Z12processoCudaP13palavraStructjP17curandStateXORWOWPj_param_3];
	ld.param.u32 	%r358, [_Z12processoCudaP13palavraStructjP17curandStateXORWOWPj_param_1];
	cvta.to.global.u64 	%rd28, %rd33;
	add.s32 	%r266, %r358, 1;
	atom.global.inc.u32 	%r267, [%rd28], %r266;
	bra.uni 	$L__BB1_41;
$L__BB1_39:
	add.s32 	%r372, %r29, -1;
$L__BB1_40:
	setp.le.u32 	%p26, %r373, %r372;
	@%p26 bra 	$L__BB1_30;
$L__BB1_41:
	ld.global.v2.u32 	{%r269, %r270}, [%rd3];
	ld.global.v2.u32 	{%r271, %r272}, [%rd3+8];
	ld.global.v2.u32 	{%r273, %r274}, [%rd3+16];
	shr.u32 	%r275, %r270, 2;
	xor.b32  	%r276, %r275, %r270;
	shl.b32 	%r277, %r274, 4;
	shl.b32 	%r278, %r276, 1;
	xor.b32  	%r279, %r277, %r278;
	xor.b32  	%r280, %r279, %r274;
	xor.b32  	%r281, %r280, %r276;
	add.s32 	%r282, %r269, %r281;
	add.s32 	%r283, %r282, 362437;
	mul.hi.u32 	%r284, %r283, 1321528399;
	shr.u32 	%r285, %r284, 3;
	mul.lo.s32 	%r286, %r285, 26;
	sub.s32 	%r287, %r283, %r286;
	cvt.u16.u32 	%rs66, %r287;
	add.s16 	%rs29, %rs66, 97;
	shr.u32 	%r288, %r271, 2;
	xor.b32  	%r289, %r288, %r271;
	shl.b32 	%r290, %r281, 4;
	shl.b32 	%r291, %r289, 1;
	xor.b32  	%r292, %r290, %r291;
	xor.b32  	%r293, %r292, %r281;
	xor.b32  	%r294, %r293, %r289;
	add.s32 	%r295, %r269, %r294;
	add.s32 	%r296, %r295, 724874;
	mul.hi.u32 	%r297, %r296, 1321528399;
	shr.u32 	%r298, %r297, 3;
	mul.lo.s32 	%r299, %r298, 26;
	sub.s32 	%r300, %r296, %r299;
	cvt.u16.u32 	%rs67, %r300;
	add.s16 	%rs30, %rs67, 97;
	shr.u32 	%r301, %r272, 2;
	xor.b32  	%r302, %r301, %r272;
	shl.b32 	%r303, %r294, 4;
	shl.b32 	%r304, %r302, 1;
	xor.b32  	%r305, %r303, %r304;
	xor.b32  	%r306, %r305, %r294;
	xor.b32  	%r307, %r306, %r302;
	add.s32 	%r308, %r269, %r307;
	add.s32 	%r309, %r308, 1087311;
	mul.hi.u32 	%r310, %r309, 1321528399;
	shr.u32 	%r311, %r310, 3;
	mul.lo.s32 	%r312, %r311, 26;
	sub.s32 	%r313, %r309, %r312;
	cvt.u16.u32 	%rs68, %r313;
	add.s16 	%rs31, %rs68, 97;
	shr.u32 	%r314, %r273, 2;
	xor.b32  	%r315, %r314, %r273;
	shl.b32 	%r316, %r307, 4;
	shl.b32 	%r317, %r315, 1;
	xor.b32  	%r318, %r316, %r317;
	xor.b32  	%r319, %r318, %r307;
	xor.b32  	%r320, %r319, %r315;
	add.s32 	%r321, %r269, %r320;
	add.s32 	%r322, %r321, 1449748;
	mul.hi.u32 	%r323, %r322, 1321528399;
	shr.u32 	%r324, %r323, 3;
	mul.lo.s32 	%r325, %r324, 26;
	sub.s32 	%r326, %r322, %r325;
	cvt.u16.u32 	%rs69, %r326;
	add.s16 	%rs32, %rs69, 97;
	shr.u32 	%r327, %r274, 2;
	xor.b32  	%r328, %r327, %r274;
	shl.b32 	%r329, %r320, 4;
	shl.b32 	%r330, %r328, 1;
	xor.b32  	%r331, %r329, %r330;
	xor.b32  	%r332, %r331, %r320;
	xor.b32  	%r333, %r332, %r328;
	add.s32 	%r334, %r269, %r333;
	add.s32 	%r335, %r334, 1812185;
	mul.hi.u32 	%r336, %r335, 1321528399;
	shr.u32 	%r337, %r336, 3;
	mul.lo.s32 	%r338, %r337, 26;
	sub.s32 	%r339, %r335, %r338;
	cvt.u16.u32 	%rs70, %r339;
	add.s16 	%rs33, %rs70, 97;
	shr.u32 	%r340, %r281, 2;
	xor.b32  	%r341, %r340, %r281;
	shl.b32 	%r342, %r333, 4;
	shl.b32 	%r343, %r341, 1;
	xor.b32  	%r344, %r342, %r343;
	xor.b32  	%r345, %r344, %r333;
	xor.b32  	%r346, %r345, %r341;
	add.s32 	%r347, %r269, 2174622;
	st.global.v2.u32 	[%rd3], {%r347, %r294};
	st.global.v2.u32 	[%rd3+8], {%r307, %r320};
	st.global.v2.u32 	[%rd3+16], {%r333, %r346};
	mov.b32 	%r377, 0;
$L__BB1_42:
	add.s32 	%r348, %r376, %r377;
	shr.u32 	%r37, %r348, 1;
	mul.wide.u32 	%rd29, %r37, 12;
	add.s64 	%rd8, %rd2, %rd29;
	ld.global.u8 	%rs82, [%rd8];
	and.b16  	%rs71, %rs29, 255;
	setp.ne.s16 	%p27, %rs71, %rs82;
	mov.u16 	%rs83, %rs29;
	@%p27 bra 	$L__BB1_47;
	ld.global.u8 	%rs82, [%rd8+1];
	and.b16  	%rs72, %rs30, 255;
	setp.ne.s16 	%p28, %rs72, %rs82;
	mov.u16 	%rs83, %rs30;
	@%p28 bra 	$L__BB1_47;
	ld.global.u8 	%rs82, [%rd8+2];
	and.b16  	%rs73, %rs31, 255;
	setp.ne.s16 	%p29, %rs73, %rs82;
	mov.u16 	%rs83, %rs31;
	@%p29 bra 	$L__BB1_47;
	ld.global.u8 	%rs82, [%rd8+3];
	and.b16  	%rs74, %rs32, 255;
	setp.ne.s16 	%p30, %rs74, %rs82;
	mov.u16 	%rs83, %rs32;
	@%p30 bra 	$L__BB1_47;
	ld.global.u8 	%rs82, [%rd8+4];
	and.b16  	%rs75, %rs33, 255;
	setp.eq.s16 	%p31, %rs75, %rs82;
	mov.u16 	%rs83, %rs33;
	@%p31 bra 	$L__BB1_50;
$L__BB1_47:
	cvt.u32.u16 	%r349, %rs83;
	and.b32  	%r350, %r349, 255;
	cvt.u32.u16 	%r351, %rs82;
	cvt.s32.s8 	%r352, %r351;
	sub.s32 	%r38, %r350, %r352;
	setp.lt.s32 	%p32, %r38, 0;
	@%p32 bra 	$L__BB1_52;
	setp.eq.s32 	%p33, %r38, 0;
	@%p33 bra 	$L__BB1_50;
	add.s32 	%r377, %r37, 1;
	bra.uni 	$L__BB1_53;
$L__BB1_50:
	atom.relaxed.global.cas.b32 	%r353, [%rd8+8], 0, 1;
	setp.ne.s32 	%p35, %r353, 0;
	@%p35 bra 	$L__BB1_54;
	ld.param.u64 	%rd34, [_Z12processoCudaP13palavraStructjP17curandStateXORWOWPj_param_3];
	ld.param.u32 	%r359, [_Z12processoCudaP13palavraStructjP17curandStateXORWOWPj_param_1];
	cvta.to.global.u64 	%rd30, %rd34;
	add.s32 	%r354, %r359, 1;
	atom.global.inc.u32 	%r355, [%rd30], %r354;
	bra.uni 	$L__BB1_54;
$L__BB1_52:
	add.s32 	%r376, %r37, -1;
$L__BB1_53:
	setp.le.u32 	%p34, %r377, %r376;
	@%p34 bra 	$L__BB1_42;
$L__BB1_54:
	ret;

}


// ===== COMPILED SASS (sm_100) =====

	.target	sm_100

	.elftype	@"ET_EXEC"


//--------------------- .note.nv.tkinfo           --------------------------
	.section	.note.nv.tkinfo,"",@"SHT_NOTE"
	.sectionflags	@"SHF_NOTE_NV_TKINFO"
	.tkinfo
        /*0018*/ 	.word	0x00000002
        /*0030*/ 	.string	""
        /*0030*/ 	.string	"ptxas"
        /*0030*/ 	.string	"Cuda compilation tools, release 13.0, V13.0.88"
        /*0030*/ 	.string	"Build cuda_13.0.r13.0/compiler.36424714_0"
        /*0030*/ 	.string	"-arch sm_100 -m 64 "



//--------------------- .note.nv.cuinfo           --------------------------
	.section	.note.nv.cuinfo,"",@"SHT_NOTE"
	.sectionflags	@"SHF_NOTE_NV_CUINFO"
        /*0018*/ 	.short	0x0002
        /*001a*/ 	.short	0x0064
        /*001c*/ 	.short	0x0082
	.zero		2


//--------------------- .nv.info                  --------------------------
	.section	.nv.info,"",@"SHT_CUDA_INFO"
	.align	4


	//----- nvinfo : EIATTR_REGCOUNT
	.align		4
        /*0000*/ 	.byte	0x04, 0x2f
        /*0002*/ 	.short	(.L_10 - .L_9)
	.align		4
.L_9:
        /*0004*/ 	.word	index@(_Z10semearCudaP17curandStateXORWOWi)
        /*0008*/ 	.word	0x0000000e


	//----- nvinfo : EIATTR_FRAME_SIZE
	.align		4
.L_10:
        /*000c*/ 	.byte	0x04, 0x11
        /*000e*/ 	.short	(.L_12 - .L_11)
	.align		4
.L_11:
        /*0010*/ 	.word	index@(_Z10semearCudaP17curandStateXORWOWi)
        /*0014*/ 	.word	0x00000000


	//----- nvinfo : EIATTR_REGCOUNT
	.align		4
.L_12:
        /*0018*/ 	.byte	0x04, 0x2f
        /*001a*/ 	.short	(.L_14 - .L_13)
	.align		4
.L_13:
        /*001c*/ 	.word	index@(_Z12processoCudaP13palavraStructjP17curandStateXORWOWPj)
        /*0020*/ 	.word	0x00000016


	//----- nvinfo : EIATTR_FRAME_SIZE
	.align		4
.L_14:
        /*0024*/ 	.byte	0x04, 0x11
        /*0026*/ 	.short	(.L_16 - .L_15)
	.align		4
.L_15:
        /*0028*/ 	.word	index@(_Z12processoCudaP13palavraStructjP17curandStateXORWOWPj)
        /*002c*/ 	.word	0x00000000


	//----- nvinfo : EIATTR_MIN_STACK_SIZE
	.align		4
.L_16:
        /*0030*/ 	.byte	0x04, 0x12
        /*0032*/ 	.short	(.L_18 - .L_17)
	.align		4
.L_17:
        /*0034*/ 	.word	index@(_Z12processoCudaP13palavraStructjP17curandStateXORWOWPj)
        /*0038*/ 	.word	0x00000000


	//----- nvinfo : EIATTR_MIN_STACK_SIZE
	.align		4
.L_18:
        /*003c*/ 	.byte	0x04, 0x12
        /*003e*/ 	.short	(.L_20 - .L_19)
	.align		4
.L_19:
        /*0040*/ 	.word	index@(_Z10semearCudaP17curandStateXORWOWi)
        /*0044*/ 	.word	0x00000000
.L_20:


//--------------------- .nv.compat                --------------------------
	.section	.nv.compat,"",@"SHT_CUDA_COMPAT_INFO"
	.align	4
        /*0000*/ 	.byte	0x02, 0x09, 0x00, 0x00, 0x02, 0x02, 0x01, 0x00, 0x02, 0x05, 0x05, 0x00, 0x03, 0x07, 0x01, 0x01
        /*0010*/ 	.byte	0x02, 0x03, 0x00, 0x00, 0x02, 0x06, 0x01, 0x00, 0x04, 0x0b, 0x08, 0x00, 0x09, 0x00, 0x00, 0x00
        /*0020*/ 	.byte	0x00, 0x00, 0x00, 0x00


//--------------------- .nv.info._Z12processoCudaP13palavraStructjP17curandStateXORWOWPj --------------------------
	.section	.nv.info._Z12processoCudaP13palavraStructjP17curandStateXORWOWPj,"",@"SHT_CUDA_INFO"
	.sectionflags	@""
	.align	4


	//----- nvinfo : EIATTR_CUDA_API_VERSION
	.align		4
        /*0000*/ 	.byte	0x04, 0x37
        /*0002*/ 	.short	(.L_22 - .L_21)
.L_21:
        /*0004*/ 	.word	0x00000082


	//----- nvinfo : EIATTR_KPARAM_INFO
	.align		4
.L_22:
        /*0008*/ 	.byte	0x04, 0x17
        /*000a*/ 	.short	(.L_24 - .L_23)
.L_23:
        /*000c*/ 	.word	0x00000000
        /*0010*/ 	.short	0x0003
        /*0012*/ 	.short	0x0018
        /*0014*/ 	.byte	0x00, 0xf5, 0x21, 0x00


	//----- nvinfo : EIATTR_KPARAM_INFO
	.align		4
.L_24:
        /*0018*/ 	.byte	0x04, 0x17
        /*001a*/ 	.short	(.L_26 - .L_25)
.L_25:
        /*001c*/ 	.word	0x00000000
        /*0020*/ 	.short	0x0002
        /*0022*/ 	.short	0x0010
        /*0024*/ 	.byte	0x00, 0xf5, 0x21, 0x00


	//----- nvinfo : EIATTR_KPARAM_INFO
	.align		4
.L_26:
        /*0028*/ 	.byte	0x04, 0x17
        /*002a*/ 	.short	(.L_28 - .L_27)
.L_27:
        /*002c*/ 	.word	0x00000000
        /*0030*/ 	.short	0x0001
        /*0032*/ 	.short	0x0008
        /*0034*/ 	.byte	0x00, 0xf0, 0x11, 0x00


	//----- nvinfo : EIATTR_KPARAM_INFO
	.align		4
.L_28:
        /*0038*/ 	.byte	0x04, 0x17
        /*003a*/ 	.short	(.L_30 - .L_29)
.L_29:
        /*003c*/ 	.word	0x00000000
        /*0040*/ 	.short	0x0000
        /*0042*/ 	.short	0x0000
        /*0044*/ 	.byte	0x00, 0xf5, 0x21, 0x00


	//----- nvinfo : EIATTR_SPARSE_MMA_MASK
	.align		4
.L_30:
        /*0048*/ 	.byte	0x03, 0x50
        /*004a*/ 	.short	0x0000


	//----- nvinfo : EIATTR_MAXREG_COUNT
	.align		4
        /*004c*/ 	.byte	0x03, 0x1b
        /*004e*/ 	.short	0x00ff


	//----- nvinfo : EIATTR_MERCURY_ISA_VERSION
	.align		4
        /*0050*/ 	.byte	0x03, 0x5f
        /*0052*/ 	.short	0x0101


	//----- nvinfo : EIATTR_VRC_CTA_INIT_COUNT
	.align		4
        /*0054*/ 	.byte	0x02, 0x4a
	.zero		1
	.zero		1


	//----- nvinfo : EIATTR_EXIT_INSTR_OFFSETS
	.align		4
        /*0058*/ 	.byte	0x04, 0x1c
        /*005a*/ 	.short	(.L_32 - .L_31)


	//   ....[0]....
.L_31:
        /*005c*/ 	.word	0x00001f00


	//   ....[1]....
        /*0060*/ 	.word	0x00001f50


	//   ....[2]....
        /*0064*/ 	.word	0x00001fa0


	//----- nvinfo : EIATTR_CRS_STACK_SIZE
	.align		4
.L_32:
        /*0068*/ 	.byte	0x04, 0x1e
        /*006a*/ 	.short	(.L_34 - .L_33)
.L_33:
        /*006c*/ 	.word	0x00000000


	//----- nvinfo : EIATTR_CBANK_PARAM_SIZE
	.align		4
.L_34:
        /*0070*/ 	.byte	0x03, 0x19
        /*0072*/ 	.short	0x0020


	//----- nvinfo : EIATTR_PARAM_CBANK
	.align		4
        /*0074*/ 	.byte	0x04, 0x0a
        /*0076*/ 	.short	(.L_36 - .L_35)
	.align		4
.L_35:
        /*0078*/ 	.word	index@(.nv.constant0._Z12processoCudaP13palavraStructjP17curandStateXORWOWPj)
        /*007c*/ 	.short	0x0380
        /*007e*/ 	.short	0x0020


	//----- nvinfo : EIATTR_SW_WAR
	.align		4
.L_36:
        /*0080*/ 	.byte	0x04, 0x36
        /*0082*/ 	.short	(.L_38 - .L_37)
.L_37:
        /*0084*/ 	.word	0x00000008
.L_38:


//--------------------- .nv.info._Z10semearCudaP17curandStateXORWOWi --------------------------
	.section	.nv.info._Z10semearCudaP17curandStateXORWOWi,"",@"SHT_CUDA_INFO"
	.sectionflags	@""
	.align	4


	//----- nvinfo : EIATTR_CUDA_API_VERSION
	.align		4
        /*0000*/ 	.byte	0x04, 0x37
        /*0002*/ 	.short	(.L_40 - .L_39)
.L_39:
        /*0004*/ 	.word	0x00000082


	//----- nvinfo : EIATTR_KPARAM_INFO
	.align		4
.L_40:
        /*0008*/ 	.byte	0x04, 0x17
        /*000a*/ 	.short	(.L_42 - .L_41)
.L_41:
        /*000c*/ 	.word	0x00000000
        /*0010*/ 	.short	0x0001
        /*0012*/ 	.short	0x0008
        /*0014*/ 	.byte	0x00, 0xf0, 0x11, 0x00


	//----- nvinfo : EIATTR_KPARAM_INFO
	.align		4
.L_42:
        /*0018*/ 	.byte	0x04, 0x17
        /*001a*/ 	.short	(.L_44 - .L_43)
.L_43:
        /*001c*/ 	.word	0x00000000
        /*0020*/ 	.short	0x0000
        /*0022*/ 	.short	0x0000
        /*0024*/ 	.byte	0x00, 0xf5, 0x21, 0x00


	//----- nvinfo : EIATTR_SPARSE_MMA_MASK
	.align		4
.L_44:
        /*0028*/ 	.byte	0x03, 0x50
        /*002a*/ 	.short	0x0000


	//----- nvinfo : EIATTR_MAXREG_COUNT
	.align		4
        /*002c*/ 	.byte	0x03, 0x1b
        /*002e*/ 	.short	0x00ff


	//----- nvinfo : EIATTR_MERCURY_ISA_VERSION
	.align		4
        /*0030*/ 	.byte	0x03, 0x5f
        /*0032*/ 	.short	0x0101


	//----- nvinfo : EIATTR_VRC_CTA_INIT_COUNT
	.align		4
        /*0034*/ 	.byte	0x02, 0x4a
	.zero		1
	.zero		1


	//----- nvinfo : EIATTR_EXIT_INSTR_OFFSETS
	.align		4
        /*0038*/ 	.byte	0x04, 0x1c
        /*003a*/ 	.short	(.L_46 - .L_45)


	//   ....[0]....
.L_45:
        /*003c*/ 	.word	0x000001b0


	//----- nvinfo : EIATTR_CBANK_PARAM_SIZE
	.align		4
.L_46:
        /*0040*/ 	.byte	0x03, 0x19
        /*0042*/ 	.short	0x000c


	//----- nvinfo : EIATTR_PARAM_CBANK
	.align		4
        /*0044*/ 	.byte	0x04, 0x0a
        /*0046*/ 	.short	(.L_48 - .L_47)
	.align		4
.L_47:
        /*0048*/ 	.word	index@(.nv.constant0._Z10semearCudaP17curandStateXORWOWi)
        /*004c*/ 	.short	0x0380
        /*004e*/ 	.short	0x000c


	//----- nvinfo : EIATTR_SW_WAR
	.align		4
.L_48:
        /*0050*/ 	.byte	0x04, 0x36
        /*0052*/ 	.short	(.L_50 - .L_49)
.L_49:
        /*0054*/ 	.word	0x00000008
.L_50:


//--------------------- .nv.callgraph             --------------------------
	.section	.nv.callgraph,"",@"SHT_CUDA_CALLGRAPH"
	.align	4
	.sectionentsize	8
	.align		4
        /*0000*/ 	.word	0x00000000
	.align		4
        /*0004*/ 	.word	0xffffffff
	.align		4
        /*0008*/ 	.word	0x00000000
	.align		4
        /*000c*/ 	.word	0xfffffffe
	.align		4
        /*0010*/ 	.word	0x00000000
	.align		4
        /*0014*/ 	.word	0xfffffffd
	.align		4
        /*0018*/ 	.word	0x00000000
	.align		4
        /*001c*/ 	.word	0xfffffffc


//--------------------- .nv.constant4             --------------------------
	.section	.nv.constant4,"a",@progbits
	.align	8
	.align		8
.nv.constant4:
        /*0000*/ 	.dword	precalc_xorwow_matrix
	.align		8
        /*0008*/ 	.dword	precalc_xorwow_offset_matrix
	.align		8
        /*0010*/ 	.dword	mrg32k3aM1
	.align		8
        /*0018*/ 	.dword	mrg32k3aM2
	.align		8
        /*0020*/ 	.dword	mrg32k3aM1SubSeq
	.align		8
        /*0028*/ 	.dword	mrg32k3aM2SubSeq
	.align		8
        /*0030*/ 	.dword	mrg32k3aM1Seq
	.align		8
        /*0038*/ 	.dword	mrg32k3aM2Seq


//--------------------- .nv.constant3             --------------------------
	.section	.nv.constant3,"a",@progbits
	.align	8
.nv.constant3:
	.type		__cr_lgamma_table,@object
	.size		__cr_lgamma_table,(.L_8 - __cr_lgamma_table)
__cr_lgamma_table:
        /*0000*/ 	.byte	0x00, 0x00, 0x00, 0x00, 0x00, 0x00, 0x00, 0x00, 0x00, 0x00, 0x00, 0x00, 0x00, 0x00, 0x00, 0x00
        /*0010*/ 	.byte	0xef, 0x39, 0xfa, 0xfe, 0x42, 0x2e, 0xe6, 0x3f, 0x02, 0x20, 0x2a, 0xfa, 0x0b, 0xab, 0xfc, 0x3f
        /*0020*/ 	.byte	0xf9, 0x2c, 0x92, 0x7c, 0xa7, 0x6c, 0x09, 0x40, 0xc9, 0x79, 0x44, 0x3c, 0x64, 0x26, 0x13, 0x40
        /*0030*/ 	.byte	0xca, 0x01, 0xcf, 0x3a, 0x27, 0x51, 0x1a, 0x40, 0x30, 0xcc, 0x2d, 0xf3, 0xe1, 0x0c, 0x21, 0x40
        /*0040*/ 	.byte	0x0d, 0xb7, 0xfc, 0x82, 0x8e, 0x35, 0x25, 0x40
.L_8:


//--------------------- .text._Z12processoCudaP13palavraStructjP17curandStateXORWOWPj --------------------------
	.section	.text._Z12processoCudaP13palavraStructjP17curandStateXORWOWPj,"ax",@progbits
	.align	128
        .global         _Z12processoCudaP13palavraStructjP17curandStateXORWOWPj
        .type           _Z12processoCudaP13palavraStructjP17curandStateXORWOWPj,@function
        .size           _Z12processoCudaP13palavraStructjP17curandStateXORWOWPj,(.L_x_39 - _Z12processoCudaP13palavraStructjP17curandStateXORWOWPj)
        .other          _Z12processoCudaP13palavraStructjP17curandStateXORWOWPj,@"STO_CUDA_ENTRY STV_DEFAULT"
_Z12processoCudaP13palavraStructjP17curandStateXORWOWPj:
.text._Z12processoCudaP13palavraStructjP17curandStateXORWOWPj:
[----:B------:R-:W-:Y:S01]  /*0000*/  LDC R1, c[0x0][0x37c] ;  /* 0x0000df00ff017b82 */ /* 0x000fe20000000800 */
[----:B------:R-:W0:Y:S07]  /*0010*/  S2R R5, SR_TID.X ;  /* 0x0000000000057919 */ /* 0x000e2e0000002100 */
[----:B------:R-:W0:Y:S01]  /*0020*/  S2UR UR4, SR_CTAID.X ;  /* 0x00000000000479c3 */ /* 0x000e220000002500 */
[----:B------:R-:W1:Y:S07]  /*0030*/  LDCU.64 UR6, c[0x0][0x358] ;  /* 0x00006b00ff0677ac */ /* 0x000e6e0008000a00 */
[----:B------:R-:W0:Y:S08]  /*0040*/  LDC R0, c[0x0][0x360] ;  /* 0x0000d800ff007b82 */ /* 0x000e300000000800 */
[----:B------:R-:W2:Y:S01]  /*0050*/  LDC.64 R2, c[0x0][0x390] ;  /* 0x0000e400ff027b82 */ /* 0x000ea20000000a00 */
[----:B0-----:R-:W-:Y:S01]  /*0060*/  IMAD R5, R0, UR4, R5 ;  /* 0x0000000400057c24 */ /* 0x001fe2000f8e0205 */
[----:B------:R-:W0:Y:S03]  /*0070*/  LDCU UR4, c[0x0][0x388] ;  /* 0x00007100ff0477ac */ /* 0x000e260008000800 */
[----:B--2---:R-:W-:-:S05]  /*0080*/  IMAD.WIDE R2, R5, 0x30, R2 ;  /* 0x0000003005027825 */ /* 0x004fca00078e0202 */
[----:B-1----:R-:W2:Y:S04]  /*0090*/  LDG.E.64 R6, desc[UR6][R2.64] ;  /* 0x0000000602067981 */ /* 0x002ea8000c1e1b00 */
[----:B------:R-:W3:Y:S04]  /*00a0*/  LDG.E.64 R4, desc[UR6][R2.64+0x10] ;  /* 0x0000100602047981 */ /* 0x000ee8000c1e1b00 */
[----:B------:R-:W4:Y:S01]  /*00b0*/  LDG.E.64 R8, desc[UR6][R2.64+0x8] ;  /* 0x0000080602087981 */ /* 0x000f22000c1e1b00 */
[----:B0-----:R-:W-:Y:S01]  /*00c0*/  UIADD3 UR4, UPT, UPT, UR4, -0x1, URZ ;  /* 0xffffffff04047890 */ /* 0x001fe2000fffe0ff */
[----:B------:R-:W-:Y:S01]  /*00d0*/  BSSY.RECONVERGENT B1, `(.L_x_0) ;  /* 0x000003d000017945 */ /* 0x000fe20003800200 */
[----:B------:R-:W-:-:S04]  /*00e0*/  IMAD.MOV.U32 R14, RZ, RZ, RZ ;  /* 0x000000ffff0e7224 */ /* 0x000fc800078e00ff */
[----:B------:R-:W-:Y:S01]  /*00f0*/  IMAD.U32 R15, RZ, RZ, UR4 ;  /* 0x00000004ff0f7e24 */ /* 0x000fe2000f8e00ff */
[----:B--2---:R-:W-:Y:S01]  /*0100*/  SHF.R.U32.HI R0, RZ, 0x2, R7 ;  /* 0x00000002ff007819 */ /* 0x004fe20000011607 */
[----:B------:R-:W-:-:S03]  /*0110*/  VIADD R12, R6, 0xb0f8a ;  /* 0x000b0f8a060c7836 */ /* 0x000fc60000000000 */
[----:B------:R-:W-:Y:S01]  /*0120*/  LOP3.LUT R0, R0, R7, RZ, 0x3c, !PT ;  /* 0x0000000700007212 */ /* 0x000fe200078e3cff */
[----:B---3--:R-:W-:Y:S01]  /*0130*/  IMAD.SHL.U32 R10, R5, 0x10, RZ ;  /* 0x00000010050a7824 */ /* 0x008fe200078e00ff */
[----:B------:R0:W-:Y:S01]  /*0140*/  STG.E.64 desc[UR6][R2.64+0x8], R4 ;  /* 0x0000080402007986 */ /* 0x0001e2000c101b06 */
[----:B----4-:R-:W-:Y:S02]  /*0150*/  SHF.R.U32.HI R11, RZ, 0x2, R8 ;  /* 0x00000002ff0b7819 */ /* 0x010fe40000011608 */
[----:B------:R-:W-:Y:S02]  /*0160*/  IMAD.SHL.U32 R7, R0, 0x2, RZ ;  /* 0x0000000200077824 */ /* 0x000fe400078e00ff */
[----:B------:R-:W-:Y:S01]  /*0170*/  IMAD.MOV.U32 R13, RZ, RZ, R9 ;  /* 0x000000ffff0d7224 */ /* 0x000fe200078e0009 */
[----:B------:R-:W-:Y:S02]  /*0180*/  LOP3.LUT R11, R11, R8, RZ, 0x3c, !PT ;  /* 0x000000080b0b7212 */ /* 0x000fe400078e3cff */
[----:B------:R-:W-:-:S02]  /*0190*/  LOP3.LUT R7, R5, R10, R7, 0x96, !PT ;  /* 0x0000000a05077212 */ /* 0x000fc400078e9607 */
[----:B------:R0:W-:Y:S02]  /*01a0*/  STG.E.64 desc[UR6][R2.64], R12 ;  /* 0x0000000c02007986 */ /* 0x0001e4000c101b06 */
[----:B------:R-:W-:Y:S01]  /*01b0*/  LOP3.LUT R8, R7, R0, RZ, 0x3c, !PT ;  /* 0x0000000007087212 */ /* 0x000fe200078e3cff */
[----:B------:R-:W-:-:S04]  /*01c0*/  IMAD.SHL.U32 R0, R11, 0x2, RZ ;  /* 0x000000020b007824 */ /* 0x000fc800078e00ff */
[----:B------:R-:W-:-:S05]  /*01d0*/  IMAD.SHL.U32 R7, R8, 0x10, RZ ;  /* 0x0000001008077824 */ /* 0x000fca00078e00ff */
[----:B------:R-:W-:Y:S02]  /*01e0*/  LOP3.LUT R10, R8, R7, R0, 0x96, !PT ;  /* 0x00000007080a7212 */ /* 0x000fe400078e9600 */
[----:B------:R-:W-:Y:S02]  /*01f0*/  IADD3 R0, PT, PT, R6, 0x587c5, R8 ;  /* 0x000587c506007810 */ /* 0x000fe40007ffe008 */
[----:B------:R-:W-:Y:S01]  /*0200*/  LOP3.LUT R9, R10, R11, RZ, 0x3c, !PT ;  /* 0x0000000b0a097212 */ /* 0x000fe200078e3cff */
[----:B------:R-:W1:Y:S02]  /*0210*/  LDC.64 R6, c[0x0][0x380] ;  /* 0x0000e000ff067b82 */ /* 0x000e640000000a00 */
[----:B------:R-:W-:Y:S02]  /*0220*/  IMAD.HI.U32 R10, R0, 0x4ec4ec4f, RZ ;  /* 0x4ec4ec4f000a7827 */ /* 0x000fe400078e00ff */
[----:B------:R0:W-:Y:S03]  /*0230*/  STG.E.64 desc[UR6][R2.64+0x10], R8 ;  /* 0x0000100802007986 */ /* 0x0001e6000c101b06 */
[----:B------:R-:W-:-:S05]  /*0240*/  SHF.R.U32.HI R11, RZ, 0x3, R10 ;  /* 0x00000003ff0b7819 */ /* 0x000fca000001160a */
[----:B------:R-:W-:Y:S02]  /*0250*/  IMAD R11, R11, -0x1a, R0 ;  /* 0xffffffe60b0b7824 */ /* 0x000fe400078e0200 */
[----:B------:R-:W-:Y:S02]  /*0260*/  IMAD.U32 R0, RZ, RZ, UR4 ;  /* 0x00000004ff007e24 */ /* 0x000fe4000f8e00ff */
[----:B------:R-:W-:-:S05]  /*0270*/  VIADD R11, R11, 0x61 ;  /* 0x000000610b0b7836 */ /* 0x000fca0000000000 */
[----:B0-----:R-:W-:-:S07]  /*0280*/  LOP3.LUT R10, R11, 0xff, RZ, 0xc0, !PT ;  /* 0x000000ff0b0a7812 */ /* 0x001fce00078ec0ff */
.L_x_4:
[----:B------:R-:W-:-:S05]  /*0290*/  IMAD.IADD R4, R14, 0x1, R15 ;  /* 0x000000010e047824 */ /* 0x000fca00078e020f */
[----:B------:R-:W-:-:S05]  /*02a0*/  SHF.R.U32.HI R13, RZ, 0x1, R4 ;  /* 0x00000001ff0d7819 */ /* 0x000fca0000011604 */
[----:B-1----:R-:W-:-:S05]  /*02b0*/  IMAD.WIDE.U32 R4, R13, 0xc, R6 ;  /* 0x0000000c0d047825 */ /* 0x002fca00078e0006 */
[----:B------:R-:W2:Y:S02]  /*02c0*/  LDG.E.U8 R9, desc[UR6][R4.64] ;  /* 0x0000000604097981 */ /* 0x000ea4000c1e1100 */
[----:B--2---:R-:W-:-:S04]  /*02d0*/  ISETP.NE.AND P0, PT, R10, R9, PT ;  /* 0x000000090a00720c */ /* 0x004fc80003f05270 */
[----:B------:R-:W-:-:S04]  /*02e0*/  SEL R9, RZ, 0x1, P0 ;  /* 0x00000001ff097807 */ /* 0x000fc80000000000 */
[----:B------:R-:W-:-:S05]  /*02f0*/  IADD3 R8, P1, PT, R4, R9, RZ ;  /* 0x0000000904087210 */ /* 0x000fca0007f3e0ff */
[----:B------:R-:W-:-:S06]  /*0300*/  IMAD.X R9, RZ, RZ, R5, P1 ;  /* 0x000000ffff097224 */ /* 0x000fcc00008e0605 */
[----:B------:R-:W2:Y:S01]  /*0310*/  LDG.E.S8 R9, desc[UR6][R8.64] ;  /* 0x0000000608097981 */ /* 0x000ea2000c1e1300 */
[----:B------:R-:W-:Y:S01]  /*0320*/  SEL R12, R11, RZ, P0 ;  /* 0x000000ff0b0c7207 */ /* 0x000fe20000000000 */
[----:B------:R-:W-:Y:S03]  /*0330*/  BSSY.RELIABLE B0, `(.L_x_1) ;  /* 0x000000a000007945 */ /* 0x000fe60003800100 */
[----:B------:R-:W-:-:S05]  /*0340*/  LOP3.LUT R12, R12, 0xff, RZ, 0xc0, !PT ;  /* 0x000000ff0c0c7812 */ /* 0x000fca00078ec0ff */
[----:B--2---:R-:W-:-:S05]  /*0350*/  IMAD.IADD R12, R12, 0x1, -R9 ;  /* 0x000000010c0c7824 */ /* 0x004fca00078e0a09 */
[----:B------:R-:W-:-:S13]  /*0360*/  ISETP.GT.AND P0, PT, R12, -0x1, PT ;  /* 0xffffffff0c00780c */ /* 0x000fda0003f04270 */
[----:B------:R-:W-:Y:S01]  /*0370*/  @!P0 VIADD R15, R13, 0xffffffff ;  /* 0xffffffff0d0f8836 */ /* 0x000fe20000000000 */
[----:B------:R-:W-:Y:S06]  /*0380*/  @!P0 BRA `(.L_x_2) ;  /* 0x0000000000108947 */ /* 0x000fec0003800000 */
[----:B------:R-:W-:-:S13]  /*0390*/  ISETP.NE.AND P0, PT, R12, RZ, PT ;  /* 0x000000ff0c00720c */ /* 0x000fda0003f05270 */
[----:B------:R-:W-:Y:S05]  /*03a0*/  @!P0 BREAK.RELIABLE B0 ;  /* 0x0000000000008942 */ /* 0x000fea0003800100 */
[----:B------:R-:W-:Y:S05]  /*03b0*/  @!P0 BRA `(.L_x_3) ;  /* 0x0000000000148947 */ /* 0x000fea0003800000 */
[----:B------:R-:W-:-:S07]  /*03c0*/  VIADD R14, R13, 0x1 ;  /* 0x000000010d0e7836 */ /* 0x000fce0000000000 */
.L_x_2:
[----:B------:R-:W-:Y:S05]  /*03d0*/  BSYNC.RELIABLE B0 ;  /* 0x0000000000007941 */ /* 0x000fea0003800100 */
.L_x_1:
[----:B------:R-:W-:-:S13]  /*03e0*/  ISETP.GT.U32.AND P0, PT, R14, R15, PT ;  /* 0x0000000f0e00720c */ /* 0x000fda0003f04070 */
[----:B------:R-:W-:Y:S05]  /*03f0*/  @!P0 BRA `(.L_x_4) ;  /* 0xfffffffc00a48947 */ /* 0x000fea000383ffff */
[----:B------:R-:W-:Y:S05]  /*0400*/  BRA `(.L_x_5) ;  /* 0x0000000000247947 */ /* 0x000fea0003800000 */
.L_x_3:
[----:B------:R-:W-:Y:S02]  /*0410*/  IMAD.MOV.U32 R7, RZ, RZ, 0x1 ;  /* 0x00000001ff077424 */ /* 0x000fe400078e00ff */
[----:B------:R-:W-:-:S05]  /*0420*/  IMAD.MOV.U32 R6, RZ, RZ, RZ ;  /* 0x000000ffff067224 */ /* 0x000fca00078e00ff */
[----:B------:R-:W2:Y:S02]  /*0430*/  ATOMG.E.CAS.STRONG.GPU PT, R4, [R4+0x8], R6, R7 ;  /* 0x00000806040473a9 */ /* 0x000ea400001ee107 */
[----:B--2---:R-:W-:-:S13]  /*0440*/  ISETP.NE.AND P0, PT, R4, RZ, PT ;  /* 0x000000ff0400720c */ /* 0x004fda0003f05270 */
[----:B------:R-:W-:Y:S05]  /*0450*/  @P0 BRA `(.L_x_5) ;  /* 0x0000000000100947 */ /* 0x000fea0003800000 */
[----:B------:R-:W0:Y:S08]  /*0460*/  LDC R7, c[0x0][0x388] ;  /* 0x0000e200ff077b82 */ /* 0x000e300000000800 */
[----:B------:R-:W1:Y:S01]  /*0470*/  LDC.64 R4, c[0x0][0x398] ;  /* 0x0000e600ff047b82 */ /* 0x000e620000000a00 */
[----:B0-----:R-:W-:-:S05]  /*0480*/  VIADD R7, R7, 0x1 ;  /* 0x0000000107077836 */ /* 0x001fca0000000000 */
[----:B-1----:R0:W-:Y:S02]  /*0490*/  REDG.E.INC.STRONG.GPU desc[UR6][R4.64], R7 ;  /* 0x000000070400798e */ /* 0x0021e4000d92e106 */
.L_x_5:
[----:B------:R-:W-:Y:S05]  /*04a0*/  BSYNC.RECONVERGENT B1 ;  /* 0x0000000000017941 */ /* 0x000fea0003800200 */
.L_x_0:
[----:B------:R-:W-:Y:S05]  /*04b0*/  WARPSYNC.ALL ;  /* 0x0000000000007948 */ /* 0x000fea0003800000 */
[----:B0-----:R-:W2:Y:S04]  /*04c0*/  LDG.E.64 R4, desc[UR6][R2.64] ;  /* 0x0000000602047981 */ /* 0x001ea8000c1e1b00 */
[----:B------:R-:W3:Y:S04]  /*04d0*/  LDG.E.64 R6, desc[UR6][R2.64+0x10] ;  /* 0x0000100602067981 */ /* 0x000ee8000c1e1b00 */
[----:B------:R-:W4:Y:S01]  /*04e0*/  LDG.E.64 R8, desc[UR6][R2.64+0x8] ;  /* 0x0000080602087981 */ /* 0x000f22000c1e1b00 */
[----:B------:R-:W-:Y:S01]  /*04f0*/  BSSY.RECONVERGENT B2, `(.L_x_6) ;  /* 0x0000052000027945 */ /* 0x000fe20003800200 */
[----:B------:R-:W-:Y:S01]  /*0500*/  IMAD.MOV.U32 R15, RZ, RZ, R0 ;  /* 0x000000ffff0f7224 */ /* 0x000fe200078e0000 */
[----:B--2---:R-:W-:Y:S01]  /*0510*/  SHF.R.U32.HI R10, RZ, 0x2, R5 ;  /* 0x00000002ff0a7819 */ /* 0x004fe20000011605 */
[----:B------:R-:W-:-:S03]  /*0520*/  VIADD R16, R4, 0x10974f ;  /* 0x0010974f04107836 */ /* 0x000fc60000000000 */
[----:B------:R-:W-:Y:S01]  /*0530*/  LOP3.LUT R10, R10, R5, RZ, 0x3c, !PT ;  /* 0x000000050a0a7212 */ /* 0x000fe200078e3cff */
[----:B---3--:R-:W-:Y:S02]  /*0540*/  IMAD.SHL.U32 R12, R7, 0x10, RZ ;  /* 0x00000010070c7824 */ /* 0x008fe400078e00ff */
[----:B------:R-:W-:Y:S01]  /*0550*/  IMAD.MOV.U32 R17, RZ, RZ, R6 ;  /* 0x000000ffff117224 */ /* 0x000fe200078e0006 */
[----:B----4-:R-:W-:Y:S01]  /*0560*/  SHF.R.U32.HI R11, RZ, 0x2, R8 ;  /* 0x00000002ff0b7819 */ /* 0x010fe20000011608 */
[----:B------:R-:W-:-:S03]  /*0570*/  IMAD.SHL.U32 R5, R10, 0x2, RZ ;  /* 0x000000020a057824 */ /* 0x000fc600078e00ff */
[----:B------:R-:W-:Y:S01]  /*0580*/  LOP3.LUT R8, R11, R8, RZ, 0x3c, !PT ;  /* 0x000000080b087212 */ /* 0x000fe200078e3cff */
[----:B------:R-:W-:Y:S01]  /*0590*/  STG.E.64 desc[UR6][R2.64], R16 ;  /* 0x0000001002007986 */ /* 0x000fe2000c101b06 */
[----:B------:R-:W-:Y:S02]  /*05a0*/  LOP3.LUT R5, R7, R12, R5, 0x96, !PT ;  /* 0x0000000c07057212 */ /* 0x000fe400078e9605 */
[----:B------:R-:W-:Y:S02]  /*05b0*/  SHF.R.U32.HI R12, RZ, 0x2, R9 ;  /* 0x00000002ff0c7819 */ /* 0x000fe40000011609 */
[----:B------:R-:W-:Y:S01]  /*05c0*/  LOP3.LUT R11, R5, R10, RZ, 0x3c, !PT ;  /* 0x0000000a050b7212 */ /* 0x000fe200078e3cff */
[----:B------:R-:W-:Y:S01]  /*05d0*/  IMAD.SHL.U32 R5, R8, 0x2, RZ ;  /* 0x0000000208057824 */ /* 0x000fe200078e00ff */
[----:B------:R-:W-:Y:S02]  /*05e0*/  LOP3.LUT R9, R12, R9, RZ, 0x3c, !PT ;  /* 0x000000090c097212 */ /* 0x000fe400078e3cff */
[----:B------:R-:W-:Y:S01]  /*05f0*/  IADD3 R6, PT, PT, R4, 0x587c5, R11 ;  /* 0x000587c504067810 */ /* 0x000fe20007ffe00b */
[----:B------:R-:W-:-:S05]  /*0600*/  IMAD.SHL.U32 R10, R11, 0x10, RZ ;  /* 0x000000100b0a7824 */ /* 0x000fca00078e00ff */
[----:B------:R-:W-:Y:S01]  /*0610*/  LOP3.LUT R5, R11, R10, R5, 0x96, !PT ;  /* 0x0000000a0b057212 */ /* 0x000fe200078e9605 */
[----:B------:R-:W-:-:S03]  /*0620*/  IMAD.SHL.U32 R10, R9, 0x2, RZ ;  /* 0x00000002090a7824 */ /* 0x000fc600078e00ff */
[----:B------:R-:W-:-:S04]  /*0630*/  LOP3.LUT R8, R5, R8, RZ, 0x3c, !PT ;  /* 0x0000000805087212 */ /* 0x000fc800078e3cff */
[----:B------:R-:W-:Y:S01]  /*0640*/  IADD3 R12, PT, PT, R4, 0xb0f8a, R8 ;  /* 0x000b0f8a040c7810 */ /* 0x000fe20007ffe008 */
[----:B------:R-:W-:-:S04]  /*0650*/  IMAD.SHL.U32 R5, R8, 0x10, RZ ;  /* 0x0000001008057824 */ /* 0x000fc800078e00ff */
[----:B------:R-:W-:Y:S01]  /*0660*/  IMAD.HI.U32 R13, R12, 0x4ec4ec4f, RZ ;  /* 0x4ec4ec4f0c0d7827 */ /* 0x000fe200078e00ff */
[----:B------:R-:W-:Y:S02]  /*0670*/  LOP3.LUT R14, R8, R5, R10, 0x96, !PT ;  /* 0x00000005080e7212 */ /* 0x000fe400078e960a */
[----:B------:R-:W0:Y:S01]  /*0680*/  LDC.64 R4, c[0x0][0x380] ;  /* 0x0000e000ff047b82 */ /* 0x000e220000000a00 */
[----:B------:R-:W-:Y:S01]  /*0690*/  IMAD.MOV.U32 R10, RZ, RZ, R7 ;  /* 0x000000ffff0a7224 */ /* 0x000fe200078e0007 */
[----:B------:R-:W-:Y:S01]  /*06a0*/  LOP3.LUT R9, R14, R9, RZ, 0x3c, !PT ;  /* 0x000000090e097212 */ /* 0x000fe200078e3cff */
[----:B------:R-:W-:Y:S01]  /*06b0*/  IMAD.HI.U32 R7, R6, 0x4ec4ec4f, RZ ;  /* 0x4ec4ec4f06077827 */ /* 0x000fe200078e00ff */
[----:B------:R-:W-:Y:S02]  /*06c0*/  SHF.R.U32.HI R13, RZ, 0x3, R13 ;  /* 0x00000003ff0d7819 */ /* 0x000fe4000001160d */
[----:B------:R1:W-:Y:S01]  /*06d0*/  STG.E.64 desc[UR6][R2.64+0x8], R10 ;  /* 0x0000080a02007986 */ /* 0x0003e2000c101b06 */
[----:B------:R-:W-:Y:S01]  /*06e0*/  IMAD.MOV.U32 R14, RZ, RZ, RZ ;  /* 0x000000ffff0e7224 */ /* 0x000fe200078e00ff */
[----:B------:R-:W-:Y:S01]  /*06f0*/  SHF.R.U32.HI R7, RZ, 0x3, R7 ;  /* 0x00000003ff077819 */ /* 0x000fe20000011607 */
[----:B------:R-:W-:Y:S01]  /*0700*/  IMAD R13, R13, -0x1a, R12 ;  /* 0xffffffe60d0d7824 */ /* 0x000fe200078e020c */
[----:B------:R2:W-:Y:S03]  /*0710*/  STG.E.64 desc[UR6][R2.64+0x10], R8 ;  /* 0x0000100802007986 */ /* 0x0005e6000c101b06 */
[----:B------:R-:W-:-:S02]  /*0720*/  IMAD R7, R7, -0x1a, R6 ;  /* 0xffffffe607077824 */ /* 0x000fc400078e0206 */
[----:B------:R-:W-:Y:S02]  /*0730*/  VIADD R13, R13, 0x61 ;  /* 0x000000610d0d7836 */ /* 0x000fe40000000000 */
[----:B------:R-:W-:-:S03]  /*0740*/  VIADD R12, R7, 0x61 ;  /* 0x00000061070c7836 */ /* 0x000fc60000000000 */
[----:B-1----:R-:W-:Y:S02]  /*0750*/  LOP3.LUT R11, R13, 0xff, RZ, 0xc0, !PT ;  /* 0x000000ff0d0b7812 */ /* 0x002fe400078ec0ff */
[----:B------:R-:W-:-:S07]  /*0760*/  LOP3.LUT R10, R12, 0xff, RZ, 0xc0, !PT ;  /* 0x000000ff0c0a7812 */ /* 0x000fce00078ec0ff */
.L_x_13:
[----:B------:R-:W-:-:S05]  /*0770*/  IMAD.IADD R6, R14, 0x1, R15 ;  /* 0x000000010e067824 */ /* 0x000fca00078e020f */
[----:B------:R-:W-:-:S05]  /*0780*/  SHF.R.U32.HI R17, RZ, 0x1, R6 ;  /* 0x00000001ff117819 */ /* 0x000fca0000011606 */
[----:B0-----:R-:W-:-:S05]  /*0790*/  IMAD.WIDE.U32 R6, R17, 0xc, R4 ;  /* 0x0000000c11067825 */ /* 0x001fca00078e0004 */
[----:B--2---:R-:W2:Y:S01]  /*07a0*/  LDG.E.U8 R9, desc[UR6][R6.64] ;  /* 0x0000000606097981 */ /* 0x004ea2000c1e1100 */
[----:B------:R-:W-:Y:S01]  /*07b0*/  BSSY.RECONVERGENT B1, `(.L_x_7) ;  /* 0x000000c000017945 */ /* 0x000fe20003800200 */
[----:B------:R-:W-:Y:S02]  /*07c0*/  PRMT R16, R12, 0x7610, R16 ;  /* 0x000076100c107816 */ /* 0x000fe40000000010 */
[----:B--2---:R-:W-:-:S13]  /*07d0*/  ISETP.NE.AND P0, PT, R10, R9, PT ;  /* 0x000000090a00720c */ /* 0x004fda0003f05270 */
[----:B------:R-:W-:Y:S05]  /*07e0*/  @P0 BRA `(.L_x_8) ;  /* 0x0000000000200947 */ /* 0x000fea0003800000 */
[----:B------:R-:W2:Y:S01]  /*07f0*/  LDG.E.U8 R8, desc[UR6][R6.64+0x1] ;  /* 0x0000010606087981 */ /* 0x000ea2000c1e1100 */
[----:B------:R-:W-:Y:S01]  /*0800*/  IMAD.MOV.U32 R9, RZ, RZ, 0x1 ;  /* 0x00000001ff097424 */ /* 0x000fe200078e00ff */
[----:B--2---:R-:W-:-:S04]  /*0810*/  ISETP.NE.AND P0, PT, R11, R8, PT ;  /* 0x000000080b00720c */ /* 0x004fc80003f05270 */
[----:B------:R-:W-:-:S04]  /*0820*/  SEL R9, R9, 0x2, P0 ;  /* 0x0000000209097807 */ /* 0x000fc80000000000 */
[----:B------:R-:W-:-:S05]  /*0830*/  IADD3 R8, P1, PT, R6, R9, RZ ;  /* 0x0000000906087210 */ /* 0x000fca0007f3e0ff */
[----:B------:R-:W-:-:S06]  /*0840*/  IMAD.X R9, RZ, RZ, R7, P1 ;  /* 0x000000ffff097224 */ /* 0x000fcc00008e0607 */
[----:B------:R0:W5:Y:S01]  /*0850*/  LDG.E.U8 R9, desc[UR6][R8.64] ;  /* 0x0000000608097981 */ /* 0x000162000c1e1100 */
[----:B------:R-:W-:-:S07]  /*0860*/  SEL R16, R13, RZ, P0 ;  /* 0x000000ff0d107207 */ /* 0x000fce0000000000 */
.L_x_8:
[----:B------:R-:W-:Y:S05]  /*0870*/  BSYNC.RECONVERGENT B1 ;  /* 0x0000000000017941 */ /* 0x000fea0003800200 */
.L_x_7:
[----:B-----5:R-:W-:Y:S01]  /*0880*/  LOP3.LUT R9, R9, 0xffff, RZ, 0xc0, !PT ;  /* 0x0000ffff09097812 */ /* 0x020fe200078ec0ff */
[----:B------:R-:W-:Y:S01]  /*0890*/  BSSY.RELIABLE B1, `(.L_x_9) ;  /* 0x0000015000017945 */ /* 0x000fe20003800100 */
[----:B------:R-:W-:Y:S02]  /*08a0*/  LOP3.LUT R16, R16, 0xff, RZ, 0xc0, !PT ;  /* 0x000000ff10107812 */ /* 0x000fe400078ec0ff */
[----:B------:R-:W-:-:S05]  /*08b0*/  PRMT R9, R9, 0x8880, RZ ;  /* 0x0000888009097816 */ /* 0x000fca00000000ff */
[----:B------:R-:W-:-:S05]  /*08c0*/  IMAD.IADD R9, R16, 0x1, -R9 ;  /* 0x0000000110097824 */ /* 0x000fca00078e0a09 */
[----:B------:R-:W-:-:S13]  /*08d0*/  ISETP.GE.AND P0, PT, R9, RZ, PT ;  /* 0x000000ff0900720c */ /* 0x000fda0003f06270 */
[----:B------:R-:W-:Y:S05]  /*08e0*/  @!P0 BRA `(.L_x_10) ;  /* 0x0000000000388947 */ /* 0x000fea0003800000 */
[----:B------:R-:W-:-:S13]  /*08f0*/  ISETP.NE.AND P0, PT, R9, RZ, PT ;  /* 0x000000ff0900720c */ /* 0x000fda0003f05270 */
[----:B------:R-:W-:Y:S05]  /*0900*/  @!P0 BREAK.RELIABLE B1 ;  /* 0x0000000000018942 */ /* 0x000fea0003800100 */
[----:B------:R-:W-:Y:S01]  /*0910*/  @P0 VIADD R14, R17, 0x1 ;  /* 0x00000001110e0836 */ /* 0x000fe20000000000 */
[----:B------:R-:W-:Y:S06]  /*0920*/  @P0 BRA `(.L_x_11) ;  /* 0x00000000002c0947 */ /* 0x000fec0003800000 */
[----:B------:R-:W-:Y:S02]  /*0930*/  IMAD.MOV.U32 R5, RZ, RZ, 0x1 ;  /* 0x00000001ff057424 */ /* 0x000fe400078e00ff */
[----:B------:R-:W-:-:S05]  /*0940*/  IMAD.MOV.U32 R4, RZ, RZ, RZ ;  /* 0x000000ffff047224 */ /* 0x000fca00078e00ff */
[----:B------:R-:W2:Y:S02]  /*0950*/  ATOMG.E.CAS.STRONG.GPU PT, R6, [R6+0x8], R4, R5 ;  /* 0x00000804060673a9 */ /* 0x000ea400001ee105 */
[----:B--2---:R-:W-:-:S13]  /*0960*/  ISETP.NE.AND P0, PT, R6, RZ, PT ;  /* 0x000000ff0600720c */ /* 0x004fda0003f05270 */
[----:B------:R-:W-:Y:S05]  /*0970*/  @P0 BRA `(.L_x_12) ;  /* 0x0000000000240947 */ /* 0x000fea0003800000 */
[----:B------:R-:W1:Y:S08]  /*0980*/  LDC R6, c[0x0][0x388] ;  /* 0x0000e200ff067b82 */ /* 0x000e700000000800 */
[----:B------:R-:W2:Y:S01]  /*0990*/  LDC.64 R4, c[0x0][0x398] ;  /* 0x0000e600ff047b82 */ /* 0x000ea20000000a00 */
[----:B-1----:R-:W-:-:S05]  /*09a0*/  VIADD R7, R6, 0x1 ;  /* 0x0000000106077836 */ /* 0x002fca0000000000 */
[----:B--2---:R1:W-:Y:S01]  /*09b0*/  REDG.E.INC.STRONG.GPU desc[UR6][R4.64], R7 ;  /* 0x000000070400798e */ /* 0x0043e2000d92e106 */
[----:B------:R-:W-:Y:S05]  /*09c0*/  BRA `(.L_x_12) ;  /* 0x0000000000107947 */ /* 0x000fea0003800000 */
.L_x_10:
[----:B------:R-:W-:-:S07]  /*09d0*/  VIADD R15, R17, 0xffffffff ;  /* 0xffffffff110f7836 */ /* 0x000fce0000000000 */
.L_x_11:
[----:B------:R-:W-:Y:S05]  /*09e0*/  BSYNC.RELIABLE B1 ;  /* 0x0000000000017941 */ /* 0x000fea0003800100 */
.L_x_9:
[----:B------:R-:W-:-:S13]  /*09f0*/  ISETP.GT.U32.AND P0, PT, R14, R15, PT ;  /* 0x0000000f0e00720c */ /* 0x000fda0003f04070 */
[----:B------:R-:W-:Y:S05]  /*0a00*/  @!P0 BRA `(.L_x_13) ;  /* 0xfffffffc00588947 */ /* 0x000fea000383ffff */
.L_x_12:
[----:B------:R-:W-:Y:S05]  /*0a10*/  BSYNC.RECONVERGENT B2 ;  /* 0x0000000000027941 */ /* 0x000fea0003800200 */
.L_x_6:
[----:B------:R-:W-:Y:S05]  /*0a20*/  WARPSYNC.ALL ;  /* 0x0000000000007948 */ /* 0x000fea0003800000 */
[----:B-1----:R-:W2:Y:S04]  /*0a30*/  LDG.E.64 R4, desc[UR6][R2.64] ;  /* 0x0000000602047981 */ /* 0x002ea8000c1e1b00 */
[----:B------:R-:W3:Y:S04]  /*0a40*/  LDG.E.64 R6, desc[UR6][R2.64+0x10] ;  /* 0x0000100602067981 */ /* 0x000ee8000c1e1b00 */
[----:B0-----:R-:W4:Y:S01]  /*0a50*/  LDG.E.64 R8, desc[UR6][R2.64+0x8] ;  /* 0x0000080602087981 */ /* 0x001f22000c1e1b00 */
[----:B------:R-:W-:Y:S01]  /*0a60*/  BSSY.RECONVERGENT B3, `(.L_x_14) ;  /* 0x0000061000037945 */ /* 0x000fe20003800200 */
        /* <DEDUP_REMOVED lines=13> */
[----:B------:R-:W-:-:S03]  /*0b40*/  LOP3.LUT R12, R12, R9, RZ, 0x3c, !PT ;  /* 0x000000090c0c7212 */ /* 0x000fc600078e3cff */
[----:B------:R-:W-:-:S05]  /*0b50*/  IMAD.SHL.U32 R5, R8, 0x10, RZ ;  /* 0x0000001008057824 */ /* 0x000fca00078e00ff */
[----:B------:R-:W-:Y:S01]  /*0b60*/  LOP3.LUT R10, R8, R5, R10, 0x96, !PT ;  /* 0x00000005080a7212 */ /* 0x000fe200078e960a */
[----:B------:R-:W-:-:S03]  /*0b70*/  IMAD.SHL.U32 R5, R12, 0x2, RZ ;  /* 0x000000020c057824 */ /* 0x000fc600078e00ff */
[----:B------:R-:W-:Y:S02]  /*0b80*/  LOP3.LUT R9, R10, R11, RZ, 0x3c, !PT ;  /* 0x0000000b0a097212 */ /* 0x000fe400078e3cff */
[----:B------:R-:W-:-:S03]  /*0b90*/  SHF.R.U32.HI R11, RZ, 0x2, R6 ;  /* 0x00000002ff0b7819 */ /* 0x000fc60000011606 */
[----:B------:R-:W-:Y:S01]  /*0ba0*/  IMAD.SHL.U32 R10, R9, 0x10, RZ ;  /* 0x00000010090a7824 */ /* 0x000fe200078e00ff */
[----:B------:R-:W-:Y:S01]  /*0bb0*/  LOP3.LUT R11, R11, R6, RZ, 0x3c, !PT ;  /* 0x000000060b0b7212 */ /* 0x000fe200078e3cff */
[----:B------:R0:W-:Y:S03]  /*0bc0*/  STG.E.64 desc[UR6][R2.64+0x8], R8 ;  /* 0x0000080802007986 */ /* 0x0001e6000c101b06 */
[----:B------:R-:W-:Y:S01]  /*0bd0*/  LOP3.LUT R5, R9, R10, R5, 0x96, !PT ;  /* 0x0000000a09057212 */ /* 0x000fe200078e9605 */
[----:B------:R-:W-:-:S03]  /*0be0*/  IMAD.SHL.U32 R6, R11, 0x2, RZ ;  /* 0x000000020b067824 */ /* 0x000fc600078e00ff */
[----:B------:R-:W-:-:S04]  /*0bf0*/  LOP3.LUT R14, R5, R12, RZ, 0x3c, !PT ;  /* 0x0000000c050e7212 */ /* 0x000fc800078e3cff */
[----:B------:R-:W-:Y:S01]  /*0c00*/  IADD3 R13, PT, PT, R4, 0x10974f, R14 ;  /* 0x0010974f040d7810 */ /* 0x000fe20007ffe00e */
[----:B------:R-:W-:-:S04]  /*0c10*/  IMAD.SHL.U32 R5, R14, 0x10, RZ ;  /* 0x000000100e057824 */ /* 0x000fc800078e00ff */
[----:B------:R-:W-:Y:S01]  /*0c20*/  IMAD.HI.U32 R12, R13, 0x4ec4ec4f, RZ ;  /* 0x4ec4ec4f0d0c7827 */ /* 0x000fe200078e00ff */
[----:B------:R-:W-:Y:S02]  /*0c30*/  LOP3.LUT R10, R14, R5, R6, 0x96, !PT ;  /* 0x000000050e0a7212 */ /* 0x000fe400078e9606 */
[----:B------:R-:W-:Y:S02]  /*0c40*/  IADD3 R6, PT, PT, R4, 0x587c5, R8 ;  /* 0x000587c504067810 */ /* 0x000fe40007ffe008 */
[----:B------:R-:W-:Y:S02]  /*0c50*/  LOP3.LUT R15, R10, R11, RZ, 0x3c, !PT ;  /* 0x0000000b0a0f7212 */ /* 0x000fe400078e3cff */
[----:B------:R-:W-:Y:S01]  /*0c60*/  IADD3 R10, PT, PT, R4, 0xb0f8a, R9 ;  /* 0x000b0f8a040a7810 */ /* 0x000fe20007ffe009 */
[----:B------:R-:W-:Y:S01]  /*0c70*/  IMAD.HI.U32 R7, R6, 0x4ec4ec4f, RZ ;  /* 0x4ec4ec4f06077827 */ /* 0x000fe200078e00ff */
[----:B------:R-:W1:Y:S01]  /*0c80*/  LDC.64 R4, c[0x0][0x380] ;  /* 0x0000e000ff047b82 */ /* 0x000e620000000a00 */
[----:B------:R2:W-:Y:S02]  /*0c90*/  STG.E.64 desc[UR6][R2.64+0x10], R14 ;  /* 0x0000100e02007986 */ /* 0x0005e4000c101b06 */
[----:B------:R-:W-:Y:S01]  /*0ca0*/  IMAD.HI.U32 R11, R10, 0x4ec4ec4f, RZ ;  /* 0x4ec4ec4f0a0b7827 */ /* 0x000fe200078e00ff */
[----:B------:R-:W-:-:S04]  /*0cb0*/  SHF.R.U32.HI R7, RZ, 0x3, R7 ;  /* 0x00000003ff077819 */ /* 0x000fc80000011607 */
[----:B------:R-:W-:Y:S01]  /*0cc0*/  SHF.R.U32.HI R11, RZ, 0x3, R11 ;  /* 0x00000003ff0b7819 */ /* 0x000fe2000001160b */
[----:B------:R-:W-:Y:S01]  /*0cd0*/  IMAD R7, R7, -0x1a, R6 ;  /* 0xffffffe607077824 */ /* 0x000fe200078e0206 */
[----:B------:R-:W-:-:S03]  /*0ce0*/  SHF.R.U32.HI R6, RZ, 0x3, R12 ;  /* 0x00000003ff067819 */ /* 0x000fc6000001160c */
[----:B0-----:R-:W-:Y:S02]  /*0cf0*/  VIADD R8, R7, 0x61 ;  /* 0x0000006107087836 */ /* 0x001fe40000000000 */
[----:B------:R-:W-:Y:S02]  /*0d00*/  IMAD R12, R11, -0x1a, R10 ;  /* 0xffffffe60b0c7824 */ /* 0x000fe400078e020a */
[----:B------:R-:W-:Y:S01]  /*0d10*/  IMAD R13, R6, -0x1a, R13 ;  /* 0xffffffe6060d7824 */ /* 0x000fe200078e020d */
[----:B------:R-:W-:Y:S01]  /*0d20*/  LOP3.LUT R9, R8, 0xff, RZ, 0xc0, !PT ;  /* 0x000000ff08097812 */ /* 0x000fe200078ec0ff */
[----:B------:R-:W-:Y:S02]  /*0d30*/  IMAD.MOV.U32 R11, RZ, RZ, RZ ;  /* 0x000000ffff0b7224 */ /* 0x000fe400078e00ff */
[----:B------:R-:W-:Y:S02]  /*0d40*/  IMAD.MOV.U32 R10, RZ, RZ, R0 ;  /* 0x000000ffff0a7224 */ /* 0x000fe400078e0000 */
[----:B------:R-:W-:-:S02]  /*0d50*/  VIADD R12, R12, 0x61 ;  /* 0x000000610c0c7836 */ /* 0x000fc40000000000 */
[----:B--2---:R-:W-:-:S07]  /*0d60*/  VIADD R13, R13, 0x61 ;  /* 0x000000610d0d7836 */ /* 0x004fce0000000000 */
.L_x_21:
[----:B------:R-:W-:-:S05]  /*0d70*/  IMAD.IADD R6, R11, 0x1, R10 ;  /* 0x000000010b067824 */ /* 0x000fca00078e020a */
[----:B------:R-:W-:-:S05]  /*0d80*/  SHF.R.U32.HI R17, RZ, 0x1, R6 ;  /* 0x00000001ff117819 */ /* 0x000fca0000011606 */
[----:B-1----:R-:W-:-:S05]  /*0d90*/  IMAD.WIDE.U32 R6, R17, 0xc, R4 ;  /* 0x0000000c11067825 */ /* 0x002fca00078e0004 */
[----:B------:R-:W2:Y:S01]  /*0da0*/  LDG.E.U8 R14, desc[UR6][R6.64] ;  /* 0x00000006060e7981 */ /* 0x000ea2000c1e1100 */
[----:B------:R-:W-:Y:S01]  /*0db0*/  BSSY.RECONVERGENT B2, `(.L_x_15) ;  /* 0x0000012000027945 */ /* 0x000fe20003800200 */
[----:B------:R-:W-:Y:S02]  /*0dc0*/  PRMT R16, R8, 0x7610, R16 ;  /* 0x0000761008107816 */ /* 0x000fe40000000010 */
[----:B--2---:R-:W-:-:S13]  /*0dd0*/  ISETP.NE.AND P0, PT, R9, R14, PT ;  /* 0x0000000e0900720c */ /* 0x004fda0003f05270 */
[----:B------:R-:W-:Y:S05]  /*0de0*/  @P0 BRA `(.L_x_16) ;  /* 0x0000000000380947 */ /* 0x000fea0003800000 */
[----:B------:R-:W2:Y:S01]  /*0df0*/  LDG.E.U8 R14, desc[UR6][R6.64+0x1] ;  /* 0x00000106060e7981 */ /* 0x000ea2000c1e1100 */
[C---:B------:R-:W-:Y:S02]  /*0e00*/  LOP3.LUT R15, R12.reuse, 0xff, RZ, 0xc0, !PT ;  /* 0x000000ff0c0f7812 */ /* 0x040fe400078ec0ff */
[----:B------:R-:W-:Y:S02]  /*0e10*/  PRMT R16, R12, 0x7610, R16 ;  /* 0x000076100c107816 */ /* 0x000fe40000000010 */
[----:B--2---:R-:W-:-:S13]  /*0e20*/  ISETP.NE.AND P0, PT, R15, R14, PT ;  /* 0x0000000e0f00720c */ /* 0x004fda0003f05270 */
[----:B------:R-:W-:Y:S05]  /*0e30*/  @P0 BRA `(.L_x_16) ;  /* 0x0000000000240947 */ /* 0x000fea0003800000 */
[----:B------:R-:W2:Y:S01]  /*0e40*/  LDG.E.U8 R14, desc[UR6][R6.64+0x2] ;  /* 0x00000206060e7981 */ /* 0x000ea2000c1e1100 */
[----:B------:R-:W-:Y:S01]  /*0e50*/  LOP3.LUT R15, R13, 0xff, RZ, 0xc0, !PT ;  /* 0x000000ff0d0f7812 */ /* 0x000fe200078ec0ff */
[----:B------:R-:W-:-:S03]  /*0e60*/  IMAD.MOV.U32 R16, RZ, RZ, 0x3 ;  /* 0x00000003ff107424 */ /* 0x000fc600078e00ff */
[----:B--2---:R-:W-:-:S04]  /*0e70*/  ISETP.NE.AND P0, PT, R15, R14, PT ;  /* 0x0000000e0f00720c */ /* 0x004fc80003f05270 */
[----:B------:R-:W-:-:S04]  /*0e80*/  SEL R15, R16, 0x2, !P0 ;  /* 0x00000002100f7807 */ /* 0x000fc80004000000 */
[----:B------:R-:W-:-:S05]  /*0e90*/  IADD3 R14, P1, PT, R6, R15, RZ ;  /* 0x0000000f060e7210 */ /* 0x000fca0007f3e0ff */
[----:B------:R-:W-:-:S05]  /*0ea0*/  IMAD.X R15, RZ, RZ, R7, P1 ;  /* 0x000000ffff0f7224 */ /* 0x000fca00008e0607 */
[----:B------:R0:W5:Y:S01]  /*0eb0*/  LDG.E.U8 R14, desc[UR6][R14.64] ;  /* 0x000000060e0e7981 */ /* 0x000162000c1e1100 */
[----:B------:R-:W-:-:S07]  /*0ec0*/  SEL R16, R13, RZ, P0 ;  /* 0x000000ff0d107207 */ /* 0x000fce0000000000 */
.L_x_16:
[----:B------:R-:W-:Y:S05]  /*0ed0*/  BSYNC.RECONVERGENT B2 ;  /* 0x0000000000027941 */ /* 0x000fea0003800200 */
.L_x_15:
[----:B-----5:R-:W-:Y:S01]  /*0ee0*/  LOP3.LUT R14, R14, 0xffff, RZ, 0xc0, !PT ;  /* 0x0000ffff0e0e7812 */ /* 0x020fe200078ec0ff */
[----:B------:R-:W-:Y:S01]  /*0ef0*/  BSSY.RELIABLE B2, `(.L_x_17) ;  /* 0x0000015000027945 */ /* 0x000fe20003800100 */
[----:B------:R-:W-:Y:S02]  /*0f00*/  LOP3.LUT R16, R16, 0xff, RZ, 0xc0, !PT ;  /* 0x000000ff10107812 */ /* 0x000fe400078ec0ff */
[----:B0-----:R-:W-:-:S05]  /*0f10*/  PRMT R15, R14, 0x8880, RZ ;  /* 0x000088800e0f7816 */ /* 0x001fca00000000ff */
        /* <DEDUP_REMOVED lines=15> */
[----:B-1----:R0:W-:Y:S01]  /*1010*/  REDG.E.INC.STRONG.GPU desc[UR6][R4.64], R7 ;  /* 0x000000070400798e */ /* 0x0021e2000d92e106 */
[----:B------:R-:W-:Y:S05]  /*1020*/  BRA `(.L_x_20) ;  /* 0x0000000000107947 */ /* 0x000fea0003800000 */
.L_x_18:
[----:B------:R-:W-:-:S07]  /*1030*/  VIADD R10, R17, 0xffffffff ;  /* 0xffffffff110a7836 */ /* 0x000fce0000000000 */
.L_x_19:
[----:B------:R-:W-:Y:S05]  /*1040*/  BSYNC.RELIABLE B2 ;  /* 0x0000000000027941 */ /* 0x000fea0003800100 */
.L_x_17:
[----:B------:R-:W-:-:S13]  /*1050*/  ISETP.GT.U32.AND P0, PT, R11, R10, PT ;  /* 0x0000000a0b00720c */ /* 0x000fda0003f04070 */
[----:B------:R-:W-:Y:S05]  /*1060*/  @!P0 BRA `(.L_x_21) ;  /* 0xfffffffc00408947 */ /* 0x000fea000383ffff */
.L_x_20:
[----:B------:R-:W-:Y:S05]  /*1070*/  BSYNC.RECONVERGENT B3 ;  /* 0x0000000000037941 */ /* 0x000fea0003800200 */
.L_x_14:
[----:B------:R-:W-:Y:S05]  /*1080*/  WARPSYNC.ALL ;  /* 0x0000000000007948 */ /* 0x000fea0003800000 */
[----:B0-----:R-:W2:Y:S04]  /*1090*/  LDG.E.64 R4, desc[UR6][R2.64] ;  /* 0x0000000602047981 */ /* 0x001ea8000c1e1b00 */
[----:B------:R-:W3:Y:S04]  /*10a0*/  LDG.E.64 R6, desc[UR6][R2.64+0x10] ;  /* 0x0000100602067981 */ /* 0x000ee8000c1e1b00 */
[----:B------:R-:W4:Y:S01]  /*10b0*/  LDG.E.64 R8, desc[UR6][R2.64+0x8] ;  /* 0x0000080602087981 */ /* 0x000f22000c1e1b00 */
[----:B------:R-:W-:Y:S01]  /*10c0*/  BSSY.RECONVERGENT B4, `(.L_x_22) ;  /* 0x0000070000047945 */ /* 0x000fe20003800200 */
[----:B--2---:R-:W-:-:S04]  /*10d0*/  SHF.R.U32.HI R10, RZ, 0x2, R5 ;  /* 0x00000002ff0a7819 */ /* 0x004fc80000011605 */
[----:B------:R-:W-:Y:S01]  /*10e0*/  LOP3.LUT R10, R10, R5, RZ, 0x3c, !PT ;  /* 0x000000050a0a7212 */ /* 0x000fe200078e3cff */
[----:B---3--:R-:W-:Y:S01]  /*10f0*/  IMAD.SHL.U32 R12, R7, 0x10, RZ ;  /* 0x00000010070c7824 */ /* 0x008fe200078e00ff */
[----:B------:R-:W-:Y:S02]  /*1100*/  SHF.R.U32.HI R13, RZ, 0x2, R6 ;  /* 0x00000002ff0d7819 */ /* 0x000fe40000011606 */
[----:B----4-:R-:W-:Y:S01]  /*1110*/  SHF.R.U32.HI R11, RZ, 0x2, R8 ;  /* 0x00000002ff0b7819 */ /* 0x010fe20000011608 */
[----:B------:R-:W-:Y:S01]  /*1120*/  IMAD.SHL.U32 R5, R10, 0x2, RZ ;  /* 0x000000020a057824 */ /* 0x000fe200078e00ff */
[----:B------:R-:W-:Y:S02]  /*1130*/  LOP3.LUT R6, R13, R6, RZ, 0x3c, !PT ;  /* 0x000000060d067212 */ /* 0x000fe400078e3cff */
[----:B------:R-:W-:Y:S02]  /*1140*/  LOP3.LUT R8, R11, R8, RZ, 0x3c, !PT ;  /* 0x000000080b087212 */ /* 0x000fe400078e3cff */
[----:B------:R-:W-:-:S02]  /*1150*/  LOP3.LUT R5, R7, R12, R5, 0x96, !PT ;  /* 0x0000000c07057212 */ /* 0x000fc400078e9605 */
[----:B------:R-:W-:Y:S02]  /*1160*/  SHF.R.U32.HI R12, RZ, 0x2, R9 ;  /* 0x00000002ff0c7819 */ /* 0x000fe40000011609 */
[----:B------:R-:W-:Y:S01]  /*1170*/  LOP3.LUT R11, R5, R10, RZ, 0x3c, !PT ;  /* 0x0000000a050b7212 */ /* 0x000fe200078e3cff */
[----:B------:R-:W-:Y:S01]  /*1180*/  IMAD.SHL.U32 R5, R8, 0x2, RZ ;  /* 0x0000000208057824 */ /* 0x000fe200078e00ff */
[----:B------:R-:W-:Y:S02]  /*1190*/  LOP3.LUT R9, R12, R9, RZ, 0x3c, !PT ;  /* 0x000000090c097212 */ /* 0x000fe400078e3cff */
[----:B------:R-:W-:Y:S01]  /*11a0*/  SHF.R.U32.HI R12, RZ, 0x2, R7 ;  /* 0x00000002ff0c7819 */ /* 0x000fe20000011607 */
[----:B------:R-:W-:-:S03]  /*11b0*/  IMAD.SHL.U32 R10, R11, 0x10, RZ ;  /* 0x000000100b0a7824 */ /* 0x000fc600078e00ff */
[----:B------:R-:W-:Y:S02]  /*11c0*/  LOP3.LUT R7, R12, R7, RZ, 0x3c, !PT ;  /* 0x000000070c077212 */ /* 0x000fe400078e3cff */
[----:B------:R-:W-:Y:S01]  /*11d0*/  LOP3.LUT R5, R11, R10, R5, 0x96, !PT ;  /* 0x0000000a0b057212 */ /* 0x000fe200078e9605 */
[----:B------:R-:W-:Y:S02]  /*11e0*/  IMAD.SHL.U32 R10, R9, 0x2, RZ ;  /* 0x00000002090a7824 */ /* 0x000fe400078e00ff */
[----:B------:R-:W-:Y:S01]  /*11f0*/  IMAD.SHL.U32 R12, R7, 0x2, RZ ;  /* 0x00000002070c7824 */ /* 0x000fe200078e00ff */
[----:B------:R-:W-:-:S05]  /*1200*/  LOP3.LUT R8, R5, R8, RZ, 0x3c, !PT ;  /* 0x0000000805087212 */ /* 0x000fca00078e3cff */
[----:B------:R-:W-:-:S05]  /*1210*/  IMAD.SHL.U32 R5, R8, 0x10, RZ ;  /* 0x0000001008057824 */ /* 0x000fca00078e00ff */
[----:B------:R-:W-:Y:S01]  /*1220*/  LOP3.LUT R10, R8, R5, R10, 0x96, !PT ;  /* 0x00000005080a7212 */ /* 0x000fe200078e960a */
[----:B------:R-:W-:-:S03]  /*1230*/  IMAD.SHL.U32 R5, R6, 0x2, RZ ;  /* 0x0000000206057824 */ /* 0x000fc600078e00ff */
[----:B------:R-:W-:-:S04]  /*1240*/  LOP3.LUT R9, R10, R9, RZ, 0x3c, !PT ;  /* 0x000000090a097212 */ /* 0x000fc800078e3cff */
[C---:B------:R-:W-:Y:S01]  /*1250*/  IADD3 R16, PT, PT, R4.reuse, 0x10974f, R9 ;  /* 0x0010974f04107810 */ /* 0x040fe20007ffe009 */
[C---:B------:R-:W-:Y:S01]  /*1260*/  IMAD.SHL.U32 R10, R9.reuse, 0x10, RZ ;  /* 0x00000010090a7824 */ /* 0x040fe200078e00ff */
[----:B------:R-:W-:Y:S04]  /*1270*/  STG.E.64 desc[UR6][R2.64+0x8], R8 ;  /* 0x0000080802007986 */ /* 0x000fe8000c101b06 */
[----:B------:R-:W-:Y:S01]  /*1280*/  LOP3.LUT R5, R9, R10, R5, 0x96, !PT ;  /* 0x0000000a09057212 */ /* 0x000fe200078e9605 */
[----:B------:R-:W-:-:S03]  /*1290*/  VIADD R10, R4, 0x1ba6d9 ;  /* 0x001ba6d9040a7836 */ /* 0x000fc60000000000 */
[----:B------:R-:W-:Y:S02]  /*12a0*/  LOP3.LUT R6, R5, R6, RZ, 0x3c, !PT ;  /* 0x0000000605067212 */ /* 0x000fe400078e3cff */
[----:B------:R0:W-:Y:S02]  /*12b0*/  STG.E.64 desc[UR6][R2.64], R10 ;  /* 0x0000000a02007986 */ /* 0x0001e4000c101b06 */
[----:B------:R-:W-:Y:S01]  /*12c0*/  IADD3 R17, PT, PT, R4, 0x161f14, R6 ;  /* 0x00161f1404117810 */ /* 0x000fe20007ffe006 */
[----:B------:R-:W-:-:S05]  /*12d0*/  IMAD.SHL.U32 R5, R6, 0x10, RZ ;  /* 0x0000001006057824 */ /* 0x000fca00078e00ff */
        /* <DEDUP_REMOVED lines=8> */
[----:B------:R-:W-:-:S03]  /*1360*/  SHF.R.U32.HI R13, RZ, 0x3, R13 ;  /* 0x00000003ff0d7819 */ /* 0x000fc6000001160d */
[----:B0-----:R-:W-:Y:S01]  /*1370*/  IMAD.HI.U32 R10, R16, 0x4ec4ec4f, RZ ;  /* 0x4ec4ec4f100a7827 */ /* 0x001fe200078e00ff */
[----:B------:R-:W-:-:S03]  /*1380*/  SHF.R.U32.HI R15, RZ, 0x3, R15 ;  /* 0x00000003ff0f7819 */ /* 0x000fc6000001160f */
[----:B------:R-:W-:Y:S01]  /*1390*/  IMAD.HI.U32 R11, R17, 0x4ec4ec4f, RZ ;  /* 0x4ec4ec4f110b7827 */ /* 0x000fe200078e00ff */
[----:B------:R-:W-:-:S03]  /*13a0*/  SHF.R.U32.HI R9, RZ, 0x3, R10 ;  /* 0x00000003ff097819 */ /* 0x000fc6000001160a */
[----:B------:R-:W-:Y:S01]  /*13b0*/  IMAD R8, R13, -0x1a, R12 ;  /* 0xffffffe60d087824 */ /* 0x000fe200078e020c */
[----:B------:R-:W-:Y:S01]  /*13c0*/  SHF.R.U32.HI R10, RZ, 0x3, R11 ;  /* 0x00000003ff0a7819 */ /* 0x000fe2000001160b */
[----:B------:R-:W-:Y:S02]  /*13d0*/  IMAD R12, R15, -0x1a, R14 ;  /* 0xffffffe60f0c7824 */ /* 0x000fe400078e020e */
[----:B------:R-:W-:Y:S02]  /*13e0*/  VIADD R8, R8, 0x61 ;  /* 0x0000006108087836 */ /* 0x000fe40000000000 */
[----:B------:R-:W-:Y:S02]  /*13f0*/  IMAD R13, R9, -0x1a, R16 ;  /* 0xffffffe6090d7824 */ /* 0x000fe400078e0210 */
[----:B------:R-:W-:Y:S01]  /*1400*/  IMAD R14, R10, -0x1a, R17 ;  /* 0xffffffe60a0e7824 */ /* 0x000fe200078e0211 */
[----:B------:R-:W-:Y:S01]  /*1410*/  LOP3.LUT R11, R8, 0xff, RZ, 0xc0, !PT ;  /* 0x000000ff080b7812 */ /* 0x000fe200078ec0ff */
[----:B------:R-:W-:-:S02]  /*1420*/  IMAD.MOV.U32 R9, RZ, RZ, RZ ;  /* 0x000000ffff097224 */ /* 0x000fc400078e00ff */
[----:B------:R-:W-:Y:S02]  /*1430*/  IMAD.MOV.U32 R10, RZ, RZ, R0 ;  /* 0x000000ffff0a7224 */ /* 0x000fe400078e0000 */
[----:B------:R-:W-:Y:S02]  /*1440*/  VIADD R12, R12, 0x61 ;  /* 0x000000610c0c7836 */ /* 0x000fe40000000000 */
[----:B------:R-:W-:Y:S02]  /*1450*/  VIADD R13, R13, 0x61 ;  /* 0x000000610d0d7836 */ /* 0x000fe40000000000 */
[----:B--2---:R-:W-:-:S07]  /*1460*/  VIADD R14, R14, 0x61 ;  /* 0x000000610e0e7836 */ /* 0x004fce0000000000 */
.L_x_29:
        /* <DEDUP_REMOVED lines=22> */
[----:B------:R-:W-:-:S04]  /*15d0*/  SEL R17, R18, 0x4, P0 ;  /* 0x0000000412117807 */ /* 0x000fc80000000000 */
[----:B------:R-:W-:-:S05]  /*15e0*/  IADD3 R16, P1, PT, R6, R17, RZ ;  /* 0x0000001106107210 */ /* 0x000fca0007f3e0ff */
[----:B------:R-:W-:-:S05]  /*15f0*/  IMAD.X R17, RZ, RZ, R7, P1 ;  /* 0x000000ffff117224 */ /* 0x000fca00008e0607 */
[----:B------:R0:W5:Y:S01]  /*1600*/  LDG.E.U8 R16, desc[UR6][R16.64] ;  /* 0x0000000610107981 */ /* 0x000162000c1e1100 */
[----:B------:R-:W-:-:S07]  /*1610*/  SEL R18, R14, RZ, P0 ;  /* 0x000000ff0e127207 */ /* 0x000fce0000000000 */
.L_x_24:
[----:B------:R-:W-:Y:S05]  /*1620*/  BSYNC.RECONVERGENT B3 ;  /* 0x0000000000037941 */ /* 0x000fea0003800200 */
.L_x_23:
        /* <DEDUP_REMOVED lines=21> */
.L_x_26:
[----:B------:R-:W-:-:S07]  /*1780*/  VIADD R10, R15, 0xffffffff ;  /* 0xffffffff0f0a7836 */ /* 0x000fce0000000000 */
.L_x_27:
[----:B------:R-:W-:Y:S05]  /*1790*/  BSYNC.RELIABLE B3 ;  /* 0x0000000000037941 */ /* 0x000fea0003800100 */
.L_x_25:
[----:B------:R-:W-:-:S13]  /*17a0*/  ISETP.GT.U32.AND P0, PT, R9, R10, PT ;  /* 0x0000000a0900720c */ /* 0x000fda0003f04070 */
[----:B------:R-:W-:Y:S05]  /*17b0*/  @!P0 BRA `(.L_x_29) ;  /* 0xfffffffc002c8947 */ /* 0x000fea000383ffff */
.L_x_28:
[----:B------:R-:W-:Y:S05]  /*17c0*/  BSYNC.RECONVERGENT B4 ;  /* 0x0000000000047941 */ /* 0x000fea0003800200 */
.L_x_22:
[----:B------:R-:W-:Y:S05]  /*17d0*/  WARPSYNC.ALL ;  /* 0x0000000000007948 */ /* 0x000fea0003800000 */
[----:B0-----:R-:W2:Y:S04]  /*17e0*/  LDG.E.64 R4, desc[UR6][R2.64] ;  /* 0x0000000602047981 */ /* 0x001ea8000c1e1b00 */
[----:B------:R-:W3:Y:S04]  /*17f0*/  LDG.E.64 R6, desc[UR6][R2.64+0x10] ;  /* 0x0000100602067981 */ /* 0x000ee8000c1e1b00 */
[----:B------:R-:W4:Y:S01]  /*1800*/  LDG.E.64 R8, desc[UR6][R2.64+0x8] ;  /* 0x0000080602087981 */ /* 0x000f22000c1e1b00 */
[----:B--2---:R-:W-:-:S04]  /*1810*/  SHF.R.U32.HI R10, RZ, 0x2, R5 ;  /* 0x00000002ff0a7819 */ /* 0x004fc80000011605 */
[----:B------:R-:W-:Y:S01]  /*1820*/  LOP3.LUT R5, R10, R5, RZ, 0x3c, !PT ;  /* 0x000000050a057212 */ /* 0x000fe200078e3cff */
[----:B---3--:R-:W-:Y:S01]  /*1830*/  IMAD.SHL.U32 R10, R7, 0x10, RZ ;  /* 0x00000010070a7824 */ /* 0x008fe200078e00ff */
[----:B----4-:R-:W-:-:S03]  /*1840*/  SHF.R.U32.HI R13, RZ, 0x2, R8 ;  /* 0x00000002ff0d7819 */ /* 0x010fc60000011608 */
[----:B------:R-:W-:Y:S01]  /*1850*/  IMAD.SHL.U32 R11, R5, 0x2, RZ ;  /* 0x00000002050b7824 */ /* 0x000fe200078e00ff */
[----:B------:R-:W-:Y:S02]  /*1860*/  SHF.R.U32.HI R12, RZ, 0x2, R9 ;  /* 0x00000002ff0c7819 */ /* 0x000fe40000011609 */
[----:B------:R-:W-:Y:S02]  /*1870*/  LOP3.LUT R13, R13, R8, RZ, 0x3c, !PT ;  /* 0x000000080d0d7212 */ /* 0x000fe400078e3cff */
[----:B------:R-:W-:Y:S02]  /*1880*/  LOP3.LUT R10, R7, R10, R11, 0x96, !PT ;  /* 0x0000000a070a7212 */ /* 0x000fe400078e960b */
[----:B------:R-:W-:Y:S02]  /*1890*/  LOP3.LUT R12, R12, R9, RZ, 0x3c, !PT ;  /* 0x000000090c0c7212 */ /* 0x000fe400078e3cff */
[----:B------:R-:W-:Y:S01]  /*18a0*/  LOP3.LUT R5, R10, R5, RZ, 0x3c, !PT ;  /* 0x000000050a057212 */ /* 0x000fe200078e3cff */
[----:B------:R-:W-:-:S04]  /*18b0*/  IMAD.SHL.U32 R10, R13, 0x2, RZ ;  /* 0x000000020d0a7824 */ /* 0x000fc800078e00ff */
[----:B------:R-:W-:-:S05]  /*18c0*/  IMAD.SHL.U32 R8, R5, 0x10, RZ ;  /* 0x0000001005087824 */ /* 0x000fca00078e00ff */
[----:B------:R-:W-:Y:S01]  /*18d0*/  LOP3.LUT R8, R5, R8, R10, 0x96, !PT ;  /* 0x0000000805087212 */ /* 0x000fe200078e960a */
[----:B------:R-:W-:-:S03]  /*18e0*/  IMAD.SHL.U32 R10, R12, 0x2, RZ ;  /* 0x000000020c0a7824 */ /* 0x000fc600078e00ff */
[----:B------:R-:W-:Y:S02]  /*18f0*/  LOP3.LUT R9, R8, R13, RZ, 0x3c, !PT ;  /* 0x0000000d08097212 */ /* 0x000fe400078e3cff */
[----:B------:R-:W-:Y:S02]  /*1900*/  SHF.R.U32.HI R13, RZ, 0x2, R6 ;  /* 0x00000002ff0d7819 */ /* 0x000fe40000011606 */
[----:B------:R-:W-:Y:S01]  /*1910*/  IADD3 R14, PT, PT, R4, 0xb0f8a, R9 ;  /* 0x000b0f8a040e7810 */ /* 0x000fe20007ffe009 */
[----:B------:R-:W-:Y:S01]  /*1920*/  IMAD.SHL.U32 R8, R9, 0x10, RZ ;  /* 0x0000001009087824 */ /* 0x000fe200078e00ff */
[----:B------:R-:W-:-:S04]  /*1930*/  LOP3.LUT R13, R13, R6, RZ, 0x3c, !PT ;  /* 0x000000060d0d7212 */ /* 0x000fc800078e3cff */
[----:B------:R-:W-:Y:S01]  /*1940*/  LOP3.LUT R11, R9, R8, R10, 0x96, !PT ;  /* 0x00000008090b7212 */ /* 0x000fe200078e960a */
[----:B------:R-:W-:Y:S01]  /*1950*/  IMAD.SHL.U32 R8, R13, 0x2, RZ ;  /* 0x000000020d087824 */ /* 0x000fe200078e00ff */
[----:B------:R-:W-:Y:S02]  /*1960*/  SHF.R.U32.HI R10, RZ, 0x2, R7 ;  /* 0x00000002ff0a7819 */ /* 0x000fe40000011607 */
[----:B------:R-:W-:Y:S02]  /*1970*/  LOP3.LUT R6, R11, R12, RZ, 0x3c, !PT ;  /* 0x0000000c0b067212 */ /* 0x000fe400078e3cff */
[----:B------:R-:W-:Y:S02]  /*1980*/  LOP3.LUT R10, R10, R7, RZ, 0x3c, !PT ;  /* 0x000000070a0a7212 */ /* 0x000fe400078e3cff */
[----:B------:R-:W-:Y:S01]  /*1990*/  SHF.R.U32.HI R12, RZ, 0x2, R5 ;  /* 0x00000002ff0c7819 */ /* 0x000fe20000011605 */
[----:B------:R-:W-:Y:S01]  /*19a0*/  IMAD.SHL.U32 R11, R6, 0x10, RZ ;  /* 0x00000010060b7824 */ /* 0x000fe200078e00ff */
[----:B------:R-:W-:-:S02]  /*19b0*/  IADD3 R15, PT, PT, R4, 0x10974f, R6 ;  /* 0x0010974f040f7810 */ /* 0x000fc40007ffe006 */
[----:B------:R-:W-:Y:S02]  /*19c0*/  LOP3.LUT R12, R12, R5, RZ, 0x3c, !PT ;  /* 0x000000050c0c7212 */ /* 0x000fe400078e3cff */
[----:B------:R-:W-:Y:S01]  /*19d0*/  LOP3.LUT R8, R6, R11, R8, 0x96, !PT ;  /* 0x0000000b06087212 */ /* 0x000fe200078e9608 */
[----:B------:R-:W-:-:S03]  /*19e0*/  IMAD.SHL.U32 R11, R10, 0x2, RZ ;  /* 0x000000020a0b7824 */ /* 0x000fc600078e00ff */
[----:B------:R-:W-:Y:S01]  /*19f0*/  LOP3.LUT R7, R8, R13, RZ, 0x3c, !PT ;  /* 0x0000000d08077212 */ /* 0x000fe200078e3cff */
[----:B------:R-:W-:-:S03]  /*1a00*/  IMAD.SHL.U32 R13, R12, 0x2, RZ ;  /* 0x000000020c0d7824 */ /* 0x000fc600078e00ff */
[----:B------:R-:W-:Y:S01]  /*1a10*/  IADD3 R16, PT, PT, R4, 0x161f14, R7 ;  /* 0x00161f1404107810 */ /* 0x000fe20007ffe007 */
[C---:B------:R-:W-:Y:S01]  /*1a20*/  IMAD.SHL.U32 R8, R7.reuse, 0x10, RZ ;  /* 0x0000001007087824 */ /* 0x040fe200078e00ff */
[----:B------:R-:W-:Y:S03]  /*1a30*/  STG.E.64 desc[UR6][R2.64+0x8], R6 ;  /* 0x0000080602007986 */ /* 0x000fe6000c101b06 */
[----:B------:R-:W-:Y:S01]  /*1a40*/  IMAD.HI.U32 R17, R16, 0x4ec4ec4f, RZ ;  /* 0x4ec4ec4f10117827 */ /* 0x000fe200078e00ff */
[----:B------:R-:W-:-:S03]  /*1a50*/  LOP3.LUT R11, R7, R8, R11, 0x96, !PT ;  /* 0x00000008070b7212 */ /* 0x000fc600078e960b */
[C---:B------:R-:W-:Y:S01]  /*1a60*/  VIADD R8, R4.reuse, 0x212e9e ;  /* 0x00212e9e04087836 */ /* 0x040fe20000000000 */
[----:B------:R-:W-:Y:S02]  /*1a70*/  LOP3.LUT R10, R11, R10, RZ, 0x3c, !PT ;  /* 0x0000000a0b0a7212 */ /* 0x000fe400078e3cff */
[----:B------:R-:W-:Y:S02]  /*1a80*/  SHF.R.U32.HI R17, RZ, 0x3, R17 ;  /* 0x00000003ff117819 */ /* 0x000fe40000011611 */
[----:B------:R-:W-:Y:S01]  /*1a90*/  IADD3 R18, PT, PT, R4, 0x1ba6d9, R10 ;  /* 0x001ba6d904127810 */ /* 0x000fe20007ffe00a */
[----:B------:R-:W-:Y:S01]  /*1aa0*/  IMAD.SHL.U32 R11, R10, 0x10, RZ ;  /* 0x000000100a0b7824 */ /* 0x000fe200078e00ff */
[----:B------:R0:W-:Y:S01]  /*1ab0*/  STG.E.64 desc[UR6][R2.64], R8 ;  /* 0x0000000802007986 */ /* 0x0001e2000c101b06 */
[----:B------:R-:W-:Y:S02]  /*1ac0*/  IMAD R17, R17, -0x1a, R16 ;  /* 0xffffffe611117824 */ /* 0x000fe400078e0210 */
[----:B------:R-:W-:Y:S01]  /*1ad0*/  IMAD.HI.U32 R19, R18, 0x4ec4ec4f, RZ ;  /* 0x4ec4ec4f12137827 */ /* 0x000fe200078e00ff */
[----:B------:R-:W-:-:S03]  /*1ae0*/  LOP3.LUT R11, R10, R11, R13, 0x96, !PT ;  /* 0x0000000b0a0b7212 */ /* 0x000fc600078e960d */
[----:B------:R-:W-:Y:S01]  /*1af0*/  VIADD R17, R17, 0x61 ;  /* 0x0000006111117836 */ /* 0x000fe20000000000 */
[----:B------:R-:W-:Y:S02]  /*1b00*/  LOP3.LUT R11, R11, R12, RZ, 0x3c, !PT ;  /* 0x0000000c0b0b7212 */ /* 0x000fe400078e3cff */
[----:B------:R-:W-:Y:S02]  /*1b10*/  IADD3 R12, PT, PT, R4, 0x587c5, R5 ;  /* 0x000587c5040c7810 */ /* 0x000fe40007ffe005 */
[----:B------:R-:W1:Y:S01]  /*1b20*/  LDC.64 R4, c[0x0][0x380] ;  /* 0x0000e000ff047b82 */ /* 0x000e620000000a00 */
[----:B------:R2:W-:Y:S01]  /*1b30*/  STG.E.64 desc[UR6][R2.64+0x10], R10 ;  /* 0x0000100a02007986 */ /* 0x0005e2000c101b06 */
[----:B0-----:R-:W-:Y:S01]  /*1b40*/  IMAD.HI.U32 R8, R14, 0x4ec4ec4f, RZ ;  /* 0x4ec4ec4f0e087827 */ /* 0x001fe200078e00ff */
[----:B------:R-:W-:-:S03]  /*1b50*/  SHF.R.U32.HI R19, RZ, 0x3, R19 ;  /* 0x00000003ff137819 */ /* 0x000fc60000011613 */
[----:B------:R-:W-:Y:S01]  /*1b60*/  IMAD.HI.U32 R13, R12, 0x4ec4ec4f, RZ ;  /* 0x4ec4ec4f0c0d7827 */ /* 0x000fe200078e00ff */
[----:B------:R-:W-:-:S03]  /*1b70*/  SHF.R.U32.HI R7, RZ, 0x3, R8 ;  /* 0x00000003ff077819 */ /* 0x000fc60000011608 */
[----:B------:R-:W-:Y:S01]  /*1b80*/  IMAD.HI.U32 R9, R15, 0x4ec4ec4f, RZ ;  /* 0x4ec4ec4f0f097827 */ /* 0x000fe200078e00ff */
[----:B------:R-:W-:-:S03]  /*1b90*/  SHF.R.U32.HI R13, RZ, 0x3, R13 ;  /* 0x00000003ff0d7819 */ /* 0x000fc6000001160d */
[----:B------:R-:W-:Y:S01]  /*1ba0*/  IMAD R14, R7, -0x1a, R14 ;  /* 0xffffffe6070e7824 */ /* 0x000fe200078e020e */
[----:B------:R-:W-:Y:S01]  /*1bb0*/  SHF.R.U32.HI R8, RZ, 0x3, R9 ;  /* 0x00000003ff087819 */ /* 0x000fe20000011609 */
[----:B------:R-:W-:Y:S02]  /*1bc0*/  IMAD R6, R13, -0x1a, R12 ;  /* 0xffffffe60d067824 */ /* 0x000fe400078e020c */
[----:B------:R-:W-:Y:S02]  /*1bd0*/  IMAD R19, R19, -0x1a, R18 ;  /* 0xffffffe613137824 */ /* 0x000fe400078e0212 */
[----:B------:R-:W-:Y:S02]  /*1be0*/  VIADD R6, R6, 0x61 ;  /* 0x0000006106067836 */ /* 0x000fe40000000000 */
[----:B------:R-:W-:Y:S02]  /*1bf0*/  IMAD R15, R8, -0x1a, R15 ;  /* 0xffffffe6080f7824 */ /* 0x000fe400078e020f */
[----:B------:R-:W-:Y:S01]  /*1c00*/  IMAD.MOV.U32 R7, RZ, RZ, RZ ;  /* 0x000000ffff077224 */ /* 0x000fe200078e00ff */
[----:B------:R-:W-:Y:S01]  /*1c10*/  LOP3.LUT R8, R6, 0xff, RZ, 0xc0, !PT ;  /* 0x000000ff06087812 */ /* 0x000fe200078ec0ff */
[----:B------:R-:W-:-:S02]  /*1c20*/  VIADD R14, R14, 0x61 ;  /* 0x000000610e0e7836 */ /* 0x000fc40000000000 */
[----:B------:R-:W-:Y:S02]  /*1c30*/  VIADD R15, R15, 0x61 ;  /* 0x000000610f0f7836 */ /* 0x000fe40000000000 */
[----:B--2---:R-:W-:-:S07]  /*1c40*/  VIADD R19, R19, 0x61 ;  /* 0x0000006113137836 */ /* 0x004fce0000000000 */
.L_x_36:
        /* <DEDUP_REMOVED lines=9> */
[----:B------:R-:W-:-:S04]  /*1ce0*/  LOP3.LUT R10, R14, 0xff, RZ, 0xc0, !PT ;  /* 0x000000ff0e0a7812 */ /* 0x000fc800078ec0ff */
[----:B--2---:R-:W-:Y:S02]  /*1cf0*/  ISETP.NE.AND P0, PT, R10, R9, PT ;  /* 0x000000090a00720c */ /* 0x004fe40003f05270 */
[----:B------:R-:W-:-:S11]  /*1d00*/  PRMT R10, R14, 0x7610, R10 ;  /* 0x000076100e0a7816 */ /* 0x000fd6000000000a */
        /* <DEDUP_REMOVED lines=13> */
[----:B--2---:R-:W-:-:S13]  /*1de0*/  ISETP.NE.AND P0, PT, R10, R9, PT ;  /* 0x000000090a00720c */ /* 0x004fda0003f05270 */
[----:B------:R-:W-:Y:S05]  /*1df0*/  @!P0 BRA `(.L_x_32) ;  /* 0x0000000000308947 */ /* 0x000fea0003800000 */
[----:B------:R-:W-:-:S07]  /*1e00*/  PRMT R10, R19, 0x7610, R10 ;  /* 0x00007610130a7816 */ /* 0x000fce000000000a */
.L_x_31:
[----:B------:R-:W-:Y:S05]  /*1e10*/  BSYNC.RECONVERGENT B4 ;  /* 0x0000000000047941 */ /* 0x000fea0003800200 */
.L_x_30:
[----:B------:R-:W-:Y:S01]  /*1e20*/  LOP3.LUT R9, R9, 0xffff, RZ, 0xc0, !PT ;  /* 0x0000ffff09097812 */ /* 0x000fe200078ec0ff */
[----:B------:R-:W-:Y:S01]  /*1e30*/  BSSY.RECONVERGENT B5, `(.L_x_33) ;  /* 0x0000014000057945 */ /* 0x000fe20003800200 */
[----:B------:R-:W-:Y:S02]  /*1e40*/  LOP3.LUT R10, R10, 0xff, RZ, 0xc0, !PT ;  /* 0x000000ff0a0a7812 */ /* 0x000fe400078ec0ff */
[----:B------:R-:W-:-:S05]  /*1e50*/  PRMT R9, R9, 0x8880, RZ ;  /* 0x0000888009097816 */ /* 0x000fca00000000ff */
[----:B------:R-:W-:-:S05]  /*1e60*/  IMAD.IADD R9, R10, 0x1, -R9 ;  /* 0x000000010a097824 */ /* 0x000fca00078e0a09 */
[----:B------:R-:W-:-:S13]  /*1e70*/  ISETP.GE.AND P0, PT, R9, RZ, PT ;  /* 0x000000ff0900720c */ /* 0x000fda0003f06270 */
[----:B------:R-:W-:Y:S05]  /*1e80*/  @!P0 BRA `(.L_x_34) ;  /* 0x0000000000348947 */ /* 0x000fea0003800000 */
[----:B------:R-:W-:-:S13]  /*1e90*/  ISETP.NE.AND P0, PT, R9, RZ, PT ;  /* 0x000000ff0900720c */ /* 0x000fda0003f05270 */
[----:B------:R-:W-:Y:S01]  /*1ea0*/  @P0 VIADD R7, R11, 0x1 ;  /* 0x000000010b070836 */ /* 0x000fe20000000000 */
[----:B------:R-:W-:Y:S06]  /*1eb0*/  @P0 BRA `(.L_x_35) ;  /* 0x00000000002c0947 */ /* 0x000fec0003800000 */
.L_x_32:
[----:B------:R-:W-:Y:S02]  /*1ec0*/  IMAD.MOV.U32 R5, RZ, RZ, 0x1 ;  /* 0x00000001ff057424 */ /* 0x000fe400078e00ff */
[----:B------:R-:W-:-:S05]  /*1ed0*/  IMAD.MOV.U32 R4, RZ, RZ, RZ ;  /* 0x000000ffff047224 */ /* 0x000fca00078e00ff */
[----:B------:R-:W2:Y:S02]  /*1ee0*/  ATOMG.E.CAS.STRONG.GPU PT, R2, [R2+0x8], R4, R5 ;  /* 0x00000804020273a9 */ /* 0x000ea400001ee105 */
[----:B--2---:R-:W-:-:S13]  /*1ef0*/  ISETP.NE.AND P0, PT, R2, RZ, PT ;  /* 0x000000ff0200720c */ /* 0x004fda0003f05270 */
[----:B------:R-:W-:Y:S05]  /*1f00*/  @P0 EXIT ;  /* 0x000000000000094d */ /* 0x000fea0003800000 */
[----:B------:R-:W0:Y:S08]  /*1f10*/  LDC R0, c[0x0][0x388] ;  /* 0x0000e200ff007b82 */ /* 0x000e300000000800 */
[----:B------:R-:W1:Y:S01]  /*1f20*/  LDC.64 R2, c[0x0][0x398] ;  /* 0x0000e600ff027b82 */ /* 0x000e620000000a00 */
[----:B0-----:R-:W-:-:S05]  /*1f30*/  VIADD R5, R0, 0x1 ;  /* 0x0000000100057836 */ /* 0x001fca0000000000 */
[----:B-1----:R-:W-:Y:S01]  /*1f40*/  REDG.E.INC.STRONG.GPU desc[UR6][R2.64], R5 ;  /* 0x000000050200798e */ /* 0x002fe2000d92e106 */
[----:B------:R-:W-:Y:S05]  /*1f50*/  EXIT ;  /* 0x000000000000794d */ /* 0x000fea0003800000 */
.L_x_34:
[----:B------:R-:W-:-:S07]  /*1f60*/  VIADD R0, R11, 0xffffffff ;  /* 0xffffffff0b007836 */ /* 0x000fce0000000000 */
.L_x_35:
[----:B------:R-:W-:Y:S05]  /*1f70*/  BSYNC.RECONVERGENT B5 ;  /* 0x0000000000057941 */ /* 0x000fea0003800200 */
.L_x_33:
[----:B------:R-:W-:-:S13]  /*1f80*/  ISETP.GT.U32.AND P0, PT, R7, R0, PT ;  /* 0x000000000700720c */ /* 0x000fda0003f04070 */
[----:B------:R-:W-:Y:S05]  /*1f90*/  @!P0 BRA `(.L_x_36) ;  /* 0xfffffffc002c8947 */ /* 0x000fea000383ffff */
[----:B------:R-:W-:Y:S05]  /*1fa0*/  EXIT ;  /* 0x000000000000794d */ /* 0x000fea0003800000 */
.L_x_37:
[----:B------:R-:W-:-:S00]  /*1fb0*/  BRA `(.L_x_37) ;  /* 0xfffffffc00fc7947 */ /* 0x000fc0000383ffff */
[----:B------:R-:W-:-:S00]  /*1fc0*/  NOP ;  /* 0x0000000000007918 */ /* 0x000fc00000000000 */
        /* <DEDUP_REMOVED lines=11> */
.L_x_39:


//--------------------- .text._Z10semearCudaP17curandStateXORWOWi --------------------------
	.section	.text._Z10semearCudaP17curandStateXORWOWi,"ax",@progbits
	.align	128
        .global         _Z10semearCudaP17curandStateXORWOWi
        .type           _Z10semearCudaP17curandStateXORWOWi,@function
        .size           _Z10semearCudaP17curandStateXORWOWi,(.L_x_40 - _Z10semearCudaP17curandStateXORWOWi)
        .other          _Z10semearCudaP17curandStateXORWOWi,@"STO_CUDA_ENTRY STV_DEFAULT"
_Z10semearCudaP17curandStateXORWOWi:
.text._Z10semearCudaP17curandStateXORWOWi:
[----:B------:R-:W-:Y:S01]  /*0000*/  LDC R1, c[0x0][0x37c] ;  /* 0x0000df00ff017b82 */ /* 0x000fe20000000800 */
[----:B------:R-:W0:Y:S07]  /*0010*/  S2R R5, SR_TID.X ;  /* 0x0000000000057919 */ /* 0x000e2e0000002100 */
[----:B------:R-:W0:Y:S01]  /*0020*/  S2UR UR4, SR_CTAID.X ;  /* 0x00000000000479c3 */ /* 0x000e220000002500 */
[----:B------:R-:W1:Y:S01]  /*0030*/  LDCU UR5, c[0x0][0x388] ;  /* 0x00007100ff0577ac */ /* 0x000e620008000800 */
[----:B------:R-:W-:-:S06]  /*0040*/  IMAD.MOV.U32 R7, RZ, RZ, -0x266e14b1 ;  /* 0xd991eb4fff077424 */ /* 0x000fcc00078e00ff */
[----:B------:R-:W0:Y:S08]  /*0050*/  LDC R0, c[0x0][0x360] ;  /* 0x0000d800ff007b82 */ /* 0x000e300000000800 */
[----:B------:R-:W2:Y:S01]  /*0060*/  LDC.64 R2, c[0x0][0x380] ;  /* 0x0000e000ff027b82 */ /* 0x000ea20000000a00 */
[----:B0-----:R-:W-:-:S04]  /*0070*/  IMAD R5, R0, UR4, R5 ;  /* 0x0000000400057c24 */ /* 0x001fc8000f8e0205 */
[C---:B-1----:R-:W-:Y:S01]  /*0080*/  VIADD R4, R5.reuse, UR5 ;  /* 0x0000000505047c36 */ /* 0x042fe20008000000 */
[----:B------:R-:W0:Y:S01]  /*0090*/  LDCU.64 UR4, c[0x0][0x358] ;  /* 0x00006b00ff0477ac */ /* 0x000e220008000a00 */
[----:B--2---:R-:W-:-:S03]  /*00a0*/  IMAD.WIDE R2, R5, 0x30, R2 ;  /* 0x0000003005027825 */ /* 0x004fc600078e0202 */
[C---:B------:R-:W-:Y:S02]  /*00b0*/  LOP3.LUT R0, R4.reuse, 0xaad26b49, RZ, 0x3c, !PT ;  /* 0xaad26b4904007812 */ /* 0x040fe400078e3cff */
[----:B------:R-:W-:-:S03]  /*00c0*/  ISETP.GT.AND P0, PT, R4, -0x1, PT ;  /* 0xffffffff0400780c */ /* 0x000fc60003f04270 */
[----:B------:R-:W-:Y:S01]  /*00d0*/  IMAD R0, R0, 0x4182bed5, RZ ;  /* 0x4182bed500007824 */ /* 0x000fe200078e02ff */
[----:B------:R-:W-:-:S04]  /*00e0*/  SEL R7, R7, 0x8bf16996, P0 ;  /* 0x8bf1699607077807 */ /* 0x000fc80000000000 */
[C---:B------:R-:W-:Y:S01]  /*00f0*/  IADD3 R5, PT, PT, R0.reuse, 0x75bcd15, RZ ;  /* 0x075bcd1500057810 */ /* 0x040fe20007ffe0ff */
[C---:B------:R-:W-:Y:S01]  /*0100*/  VIADD R9, R7.reuse, 0x1f123bb5 ;  /* 0x1f123bb507097836 */ /* 0x040fe20000000000 */
[C---:B------:R-:W-:Y:S02]  /*0110*/  IADD3 R4, PT, PT, R7.reuse, 0x64f0c9, R0 ;  /* 0x0064f0c907047810 */ /* 0x040fe40007ffe000 */
[C---:B------:R-:W-:Y:S01]  /*0120*/  LOP3.LUT R8, R0.reuse, 0x159a55e5, RZ, 0x3c, !PT ;  /* 0x159a55e500087812 */ /* 0x040fe200078e3cff */
[----:B0-----:R-:W-:Y:S01]  /*0130*/  STG.E.64 desc[UR4][R2.64+0x18], RZ ;  /* 0x000018ff02007986 */ /* 0x001fe2000c101b04 */
[----:B------:R-:W-:Y:S02]  /*0140*/  IADD3 R11, PT, PT, R0, 0x583f19, RZ ;  /* 0x00583f19000b7810 */ /* 0x000fe40007ffe0ff */
[----:B------:R-:W-:Y:S01]  /*0150*/  LOP3.LUT R10, R7, 0x5491333, RZ, 0x3c, !PT ;  /* 0x05491333070a7812 */ /* 0x000fe200078e3cff */
[----:B------:R-:W-:Y:S04]  /*0160*/  STG.E.64 desc[UR4][R2.64], R4 ;  /* 0x0000000402007986 */ /* 0x000fe8000c101b04 */
[----:B------:R-:W-:Y:S04]  /*0170*/  STG.E.64 desc[UR4][R2.64+0x8], R8 ;  /* 0x0000080802007986 */ /* 0x000fe8000c101b04 */
[----:B------:R-:W-:Y:S04]  /*0180*/  STG.E desc[UR4][R2.64+0x20], RZ ;  /* 0x000020ff02007986 */ /* 0x000fe8000c101904 */
[----:B------:R-:W-:Y:S04]  /*0190*/  STG.E.64 desc[UR4][R2.64+0x28], RZ ;  /* 0x000028ff02007986 */ /* 0x000fe8000c101b04 */
[----:B------:R-:W-:Y:S01]  /*01a0*/  STG.E.64 desc[UR4][R2.64+0x10], R10 ;  /* 0x0000100a02007986 */ /* 0x000fe2000c101b04 */
[----:B------:R-:W-:Y:S05]  /*01b0*/  EXIT ;  /* 0x000000000000794d */ /* 0x000fea0003800000 */
.L_x_38:
        /* <DEDUP_REMOVED lines=12> */
.L_x_40:


//--------------------- .nv.global.init           --------------------------
	.section	.nv.global.init,"aw",@progbits
	.align	4
.nv.global.init:
	.type		mrg32k3aM1SubSeq,@object
	.size		mrg32k3aM1SubSeq,(mrg32k3aM2SubSeq - mrg32k3aM1SubSeq)
mrg32k3aM1SubSeq:
        /*0000*/ 	.byte	0x0b, 0xcc, 0xee, 0x04, 0x73, 0x29, 0x8b, 0x6f, 0xf6, 0x53, 0x03, 0xf6, 0x23, 0xf6, 0xea, 0xda
        /* <DEDUP_REMOVED lines=125> */
	.type		mrg32k3aM2SubSeq,@object
	.size		mrg32k3aM2SubSeq,(mrg32k3aM1 - mrg32k3aM2SubSeq)
mrg32k3aM2SubSeq:
        /* <DEDUP_REMOVED lines=126> */
	.type		mrg32k3aM1,@object
	.size		mrg32k3aM1,(mrg32k3aM1Seq - mrg32k3aM1)
mrg32k3aM1:
        /* <DEDUP_REMOVED lines=144> */
	.type		mrg32k3aM1Seq,@object
	.size		mrg32k3aM1Seq,(mrg32k3aM2 - mrg32k3aM1Seq)
mrg32k3aM1Seq:
        /* <DEDUP_REMOVED lines=144> */
	.type		mrg32k3aM2,@object
	.size		mrg32k3aM2,(mrg32k3aM2Seq - mrg32k3aM2)
mrg32k3aM2:
        /* <DEDUP_REMOVED lines=144> */
	.type		mrg32k3aM2Seq,@object
	.size		mrg32k3aM2Seq,(precalc_xorwow_matrix - mrg32k3aM2Seq)
mrg32k3aM2Seq:
        /* <DEDUP_REMOVED lines=144> */
	.type		precalc_xorwow_matrix,@object
	.size		precalc_xorwow_matrix,(precalc_xorwow_offset_matrix - precalc_xorwow_matrix)
precalc_xorwow_matrix:
        /* <DEDUP_REMOVED lines=6400> */
	.type		precalc_xorwow_offset_matrix,@object
	.size		precalc_xorwow_offset_matrix,(.L_1 - precalc_xorwow_offset_matrix)
precalc_xorwow_offset_matrix:
        /* <DEDUP_REMOVED lines=6400> */
.L_1:


//--------------------- .nv.shared.reserved.0     --------------------------
	.section	.nv.shared.reserved.0,"aw",@nobits
	.weak		__nv_reservedSMEM_offset_0_alias
	.size		__nv_reservedSMEM_offset_0_alias, 0, 64
	.other		__nv_reservedSMEM_offset_0_alias,@"STO_CUDA_RESERVED_SHARED STV_DEFAULT"
__nv_reservedSMEM_offset_0_alias:
	.zero		0
	.zero		64


//--------------------- .nv.constant0._Z12processoCudaP13palavraStructjP17curandStateXORWOWPj --------------------------
	.section	.nv.constant0._Z12processoCudaP13palavraStructjP17curandStateXORWOWPj,"a",@progbits
	.sectionflags	@""
	.align	4
.nv.constant0._Z12processoCudaP13palavraStructjP17curandStateXORWOWPj:
	.zero		928


//--------------------- .nv.constant0._Z10semearCudaP17curandStateXORWOWi --------------------------
	.section	.nv.constant0._Z10semearCudaP17curandStateXORWOWi,"a",@progbits
	.sectionflags	@""
	.align	4
.nv.constant0._Z10semearCudaP17curandStateXORWOWi:
	.zero		908


//--------------------- SYMBOLS --------------------------

	.type		.nv.reservedSmem.offset0,@object
	.size		.nv.reservedSmem.offset0,0x4
